//
// Generated by NVIDIA NVVM Compiler
//
// Compiler Build ID: CL-36424714
// Cuda compilation tools, release 13.0, V13.0.88
// Based on NVVM 20.0.0
//

.version 9.0
.target sm_100
.address_size 64

	// .globl	_Z12setup_kernelP24curandStatePhilox4_32_10l
.global .align 4 .b8 precalc_xorwow_matrix[102400];
.global .align 4 .b8 precalc_xorwow_offset_matrix[102400];
.global .align 4 .b8 mrg32k3aM1[2304];
.global .align 4 .b8 mrg32k3aM2[2304];
.global .align 4 .b8 mrg32k3aM1SubSeq[2016];
.global .align 4 .b8 mrg32k3aM2SubSeq[2016];
.global .align 4 .b8 mrg32k3aM1Seq[2304];
.global .align 4 .b8 mrg32k3aM2Seq[2304];
.const .align 8 .b8 __cr_lgamma_table[72];

.visible .entry _Z12setup_kernelP24curandStatePhilox4_32_10l(
	.param .u64 .ptr .align 1 _Z12setup_kernelP24curandStatePhilox4_32_10l_param_0,
	.param .u64 _Z12setup_kernelP24curandStatePhilox4_32_10l_param_1
)
{
	.reg .b32 	%r<108>;
	.reg .b64 	%rd<17>;

	ld.param.u64 	%rd1, [_Z12setup_kernelP24curandStatePhilox4_32_10l_param_0];
	ld.param.u64 	%rd2, [_Z12setup_kernelP24curandStatePhilox4_32_10l_param_1];
	cvta.to.global.u64 	%rd3, %rd1;
	mov.u32 	%r1, %tid.x;
	mov.u32 	%r2, %ctaid.x;
	mov.u32 	%r3, %ntid.x;
	mad.lo.s32 	%r4, %r2, %r3, %r1;
	cvt.u64.u32 	%rd4, %r3;
	mul.wide.u32 	%rd5, %r2, %r1;
	mul.lo.s64 	%rd6, %rd5, %rd4;
	mad.lo.s64 	%rd7, %rd6, %rd2, 1234;
	mul.hi.s64 	%rd8, %rd7, 5186207957026173617;
	shr.u64 	%rd9, %rd8, 63;
	shr.s64 	%rd10, %rd8, 12;
	add.s64 	%rd11, %rd10, %rd9;
	mul.lo.s64 	%rd12, %rd11, 14569;
	sub.s64 	%rd13, %rd7, %rd12;
	mul.wide.s32 	%rd14, %r4, 64;
	add.s64 	%rd15, %rd3, %rd14;
	cvt.u32.u64 	%r5, %rd13;
	{ .reg .b32 tmp; mov.b64 {tmp, %r6}, %rd13; }
	mov.b64 	{%r7, %r8}, %rd13;
	mov.b32 	%r9, 0;
	st.global.v4.u32 	[%rd15+32], {%r7, %r8, %r9, %r9};
	st.global.v2.u32 	[%rd15+48], {%r9, %r9};
	mov.b64 	%rd16, 0;
	st.global.u64 	[%rd15+56], %rd16;
	shr.s32 	%r10, %r4, 31;
	mov.b32 	%r11, -766435501;
	mul.hi.u32 	%r12, %r11, %r9;
	mov.b32 	%r13, -845247145;
	mul.hi.u32 	%r14, %r13, %r4;
	mul.lo.s32 	%r15, %r4, -845247145;
	xor.b32  	%r16, %r14, %r5;
	xor.b32  	%r17, %r12, %r10;
	xor.b32  	%r18, %r17, %r6;
	add.s32 	%r19, %r5, -1640531527;
	add.s32 	%r20, %r6, -1150833019;
	mul.hi.u32 	%r21, %r11, %r16;
	mul.lo.s32 	%r22, %r16, -766435501;
	mul.hi.u32 	%r23, %r13, %r18;
	mul.lo.s32 	%r24, %r18, -845247145;
	xor.b32  	%r25, %r15, %r23;
	xor.b32  	%r26, %r25, %r19;
	xor.b32  	%r27, %r20, %r21;
	add.s32 	%r28, %r5, 1013904242;
	add.s32 	%r29, %r6, 1993301258;
	mul.hi.u32 	%r30, %r11, %r26;
	mul.lo.s32 	%r31, %r26, -766435501;
	mul.hi.u32 	%r32, %r13, %r27;
	mul.lo.s32 	%r33, %r27, -845247145;
	xor.b32  	%r34, %r24, %r28;
	xor.b32  	%r35, %r34, %r32;
	xor.b32  	%r36, %r22, %r29;
	xor.b32  	%r37, %r36, %r30;
	add.s32 	%r38, %r5, -626627285;
	add.s32 	%r39, %r6, 842468239;
	mul.hi.u32 	%r40, %r11, %r35;
	mul.lo.s32 	%r41, %r35, -766435501;
	mul.hi.u32 	%r42, %r13, %r37;
	mul.lo.s32 	%r43, %r37, -845247145;
	xor.b32  	%r44, %r33, %r38;
	xor.b32  	%r45, %r44, %r42;
	xor.b32  	%r46, %r31, %r39;
	xor.b32  	%r47, %r46, %r40;
	add.s32 	%r48, %r5, 2027808484;
	add.s32 	%r49, %r6, -308364780;
	mul.hi.u32 	%r50, %r11, %r45;
	mul.lo.s32 	%r51, %r45, -766435501;
	mul.hi.u32 	%r52, %r13, %r47;
	mul.lo.s32 	%r53, %r47, -845247145;
	xor.b32  	%r54, %r43, %r48;
	xor.b32  	%r55, %r54, %r52;
	xor.b32  	%r56, %r41, %r49;
	xor.b32  	%r57, %r56, %r50;
	add.s32 	%r58, %r5, 387276957;
	add.s32 	%r59, %r6, -1459197799;
	mul.hi.u32 	%r60, %r11, %r55;
	mul.lo.s32 	%r61, %r55, -766435501;
	mul.hi.u32 	%r62, %r13, %r57;
	mul.lo.s32 	%r63, %r57, -845247145;
	xor.b32  	%r64, %r53, %r58;
	xor.b32  	%r65, %r64, %r62;
	xor.b32  	%r66, %r51, %r59;
	xor.b32  	%r67, %r66, %r60;
	add.s32 	%r68, %r5, -1253254570;
	add.s32 	%r69, %r6, 1684936478;
	mul.hi.u32 	%r70, %r11, %r65;
	mul.lo.s32 	%r71, %r65, -766435501;
	mul.hi.u32 	%r72, %r13, %r67;
	mul.lo.s32 	%r73, %r67, -845247145;
	xor.b32  	%r74, %r63, %r68;
	xor.b32  	%r75, %r74, %r72;
	xor.b32  	%r76, %r61, %r69;
	xor.b32  	%r77, %r76, %r70;
	add.s32 	%r78, %r5, 1401181199;
	add.s32 	%r79, %r6, 534103459;
	mul.hi.u32 	%r80, %r11, %r75;
	mul.lo.s32 	%r81, %r75, -766435501;
	mul.hi.u32 	%r82, %r13, %r77;
	mul.lo.s32 	%r83, %r77, -845247145;
	xor.b32  	%r84, %r73, %r78;
	xor.b32  	%r85, %r84, %r82;
	xor.b32  	%r86, %r71, %r79;
	xor.b32  	%r87, %r86, %r80;
	add.s32 	%r88, %r5, -239350328;
	add.s32 	%r89, %r6, -616729560;
	mul.hi.u32 	%r90, %r11, %r85;
	mul.lo.s32 	%r91, %r85, -766435501;
	mul.hi.u32 	%r92, %r13, %r87;
	mul.lo.s32 	%r93, %r87, -845247145;
	xor.b32  	%r94, %r83, %r88;
	xor.b32  	%r95, %r94, %r92;
	xor.b32  	%r96, %r81, %r89;
	xor.b32  	%r97, %r96, %r90;
	add.s32 	%r98, %r5, -1879881855;
	add.s32 	%r99, %r6, -1767562579;
	mul.hi.u32 	%r100, %r11, %r95;
	mul.lo.s32 	%r101, %r95, -766435501;
	mul.hi.u32 	%r102, %r13, %r97;
	mul.lo.s32 	%r103, %r97, -845247145;
	xor.b32  	%r104, %r93, %r98;
	xor.b32  	%r105, %r104, %r102;
	xor.b32  	%r106, %r91, %r99;
	xor.b32  	%r107, %r106, %r100;
	st.global.v4.u32 	[%rd15], {%r9, %r9, %r4, %r10};
	st.global.v4.u32 	[%rd15+16], {%r105, %r103, %r107, %r101};
	ret;

}
	// .globl	_Z23generate_monte_carlo_bsP24curandStatePhilox4_32_10liPdddddd
.visible .entry _Z23generate_monte_carlo_bsP24curandStatePhilox4_32_10liPdddddd(
	.param .u64 .ptr .align 1 _Z23generate_monte_carlo_bsP24curandStatePhilox4_32_10liPdddddd_param_0,
	.param .u64 _Z23generate_monte_carlo_bsP24curandStatePhilox4_32_10liPdddddd_param_1,
	.param .u32 _Z23generate_monte_carlo_bsP24curandStatePhilox4_32_10liPdddddd_param_2,
	.param .u64 .ptr .align 1 _Z23generate_monte_carlo_bsP24curandStatePhilox4_32_10liPdddddd_param_3,
	.param .f64 _Z23generate_monte_carlo_bsP24curandStatePhilox4_32_10liPdddddd_param_4,
	.param .f64 _Z23generate_monte_carlo_bsP24curandStatePhilox4_32_10liPdddddd_param_5,
	.param .f64 _Z23generate_monte_carlo_bsP24curandStatePhilox4_32_10liPdddddd_param_6,
	.param .f64 _Z23generate_monte_carlo_bsP24curandStatePhilox4_32_10liPdddddd_param_7,
	.param .f64 _Z23generate_monte_carlo_bsP24curandStatePhilox4_32_10liPdddddd_param_8
)
{
	.reg .pred 	%p<26>;
	.reg .b32 	%r<269>;
	.reg .b32 	%f<4>;
	.reg .b64 	%rd<27>;
	.reg .b64 	%fd<143>;

	ld.param.u64 	%rd9, [_Z23generate_monte_carlo_bsP24curandStatePhilox4_32_10liPdddddd_param_0];
	ld.param.u64 	%rd8, [_Z23generate_monte_carlo_bsP24curandStatePhilox4_32_10liPdddddd_param_1];
	ld.param.u32 	%r93, [_Z23generate_monte_carlo_bsP24curandStatePhilox4_32_10liPdddddd_param_2];
	ld.param.u64 	%rd10, [_Z23generate_monte_carlo_bsP24curandStatePhilox4_32_10liPdddddd_param_3];
	ld.param.f64 	%fd37, [_Z23generate_monte_carlo_bsP24curandStatePhilox4_32_10liPdddddd_param_4];
	ld.param.f64 	%fd38, [_Z23generate_monte_carlo_bsP24curandStatePhilox4_32_10liPdddddd_param_5];
	ld.param.f64 	%fd39, [_Z23generate_monte_carlo_bsP24curandStatePhilox4_32_10liPdddddd_param_6];
	ld.param.f64 	%fd40, [_Z23generate_monte_carlo_bsP24curandStatePhilox4_32_10liPdddddd_param_7];
	ld.param.f64 	%fd41, [_Z23generate_monte_carlo_bsP24curandStatePhilox4_32_10liPdddddd_param_8];
	cvta.to.global.u64 	%rd1, %rd10;
	cvta.to.global.u64 	%rd11, %rd9;
	mov.u32 	%r94, %tid.x;
	mov.u32 	%r95, %ctaid.x;
	mov.u32 	%r1, %ntid.x;
	mad.lo.s32 	%r228, %r95, %r1, %r94;
	cvt.s64.s32 	%rd25, %r228;
	mul.wide.s32 	%rd12, %r228, 64;
	add.s64 	%rd3, %rd11, %rd12;
	ld.global.v4.u32 	{%r7, %r4, %r5, %r6}, [%rd3+32];
	cvt.rn.f64.s32 	%fd42, %r93;
	div.rn.f64 	%fd43, %fd39, %fd42;
	mul.f64 	%fd44, %fd41, 0dBFE0000000000000;
	fma.rn.f64 	%fd45, %fd41, %fd44, %fd40;
	mul.f64 	%fd1, %fd43, %fd45;
	sqrt.rn.f64 	%fd46, %fd43;
	mul.f64 	%fd2, %fd41, %fd46;
	setp.le.s64 	%p1, %rd8, %rd25;
	@%p1 bra 	$L__BB1_30;
	setp.lt.s32 	%p2, %r93, 1;
	mov.u32 	%r96, %nctaid.x;
	mul.lo.s32 	%r8, %r1, %r96;
	@%p2 bra 	$L__BB1_28;
	ld.global.f32 	%f1, [%rd3+52];
	ld.global.f64 	%fd140, [%rd3+56];
	ld.global.u32 	%r247, [%rd3+48];
	ld.global.v4.u32 	{%r263, %r262, %r261, %r246}, [%rd3+16];
	ld.global.v4.u32 	{%r267, %r250, %r265, %r264}, [%rd3];
	neg.s32 	%r18, %r93;
	mov.b32 	%r97, 1127219200;
	mov.b32 	%r98, -2147483648;
	mov.b64 	%fd4, {%r98, %r97};
	add.s32 	%r19, %r7, -1879881855;
	add.s32 	%r20, %r7, -239350328;
	add.s32 	%r21, %r4, 534103459;
	add.s32 	%r22, %r7, 1401181199;
	add.s32 	%r23, %r4, 1684936478;
	add.s32 	%r24, %r7, -1253254570;
	add.s32 	%r25, %r4, -1459197799;
	add.s32 	%r26, %r7, 387276957;
	add.s32 	%r27, %r4, -308364780;
	add.s32 	%r28, %r7, 1013904242;
	add.s32 	%r29, %r4, -1150833019;
	add.s32 	%r30, %r7, -1640531527;
$L__BB1_3:
	st.global.v4.u32 	[%rd3+32], {%r7, %r4, %r5, %r6};
	st.global.f32 	[%rd3+52], %f1;
	mov.u32 	%r238, %r18;
	mov.f64 	%fd133, %fd38;
$L__BB1_4:
	setp.eq.s32 	%p5, %r247, 1;
	mov.b32 	%r247, 0;
	mov.f64 	%fd141, %fd140;
	@%p5 bra 	$L__BB1_23;
	add.s32 	%r267, %r267, 1;
	setp.ne.s32 	%p6, %r267, 0;
	@%p6 bra 	$L__BB1_8;
	add.s32 	%r250, %r250, 1;
	setp.ne.s32 	%p7, %r250, 0;
	@%p7 bra 	$L__BB1_8;
	add.s32 	%r265, %r265, 1;
	setp.eq.s32 	%p8, %r265, 0;
	selp.u32 	%r101, 1, 0, %p8;
	add.s32 	%r264, %r264, %r101;
	mov.b32 	%r250, 0;
$L__BB1_8:
	mov.b32 	%r103, -766435501;
	mul.hi.u32 	%r104, %r103, %r267;
	mul.lo.s32 	%r105, %r267, -766435501;
	mov.b32 	%r106, -845247145;
	mul.hi.u32 	%r107, %r106, %r265;
	mul.lo.s32 	%r108, %r265, -845247145;
	xor.b32  	%r109, %r7, %r107;
	xor.b32  	%r110, %r109, %r250;
	xor.b32  	%r111, %r104, %r4;
	xor.b32  	%r112, %r111, %r264;
	mul.hi.u32 	%r113, %r103, %r110;
	mul.lo.s32 	%r114, %r110, -766435501;
	mul.hi.u32 	%r115, %r106, %r112;
	mul.lo.s32 	%r116, %r112, -845247145;
	xor.b32  	%r117, %r108, %r30;
	xor.b32  	%r118, %r117, %r115;
	xor.b32  	%r119, %r105, %r29;
	xor.b32  	%r120, %r119, %r113;
	mul.hi.u32 	%r121, %r103, %r118;
	mul.lo.s32 	%r122, %r118, -766435501;
	mul.hi.u32 	%r123, %r106, %r120;
	mul.lo.s32 	%r124, %r120, -845247145;
	xor.b32  	%r125, %r116, %r28;
	xor.b32  	%r126, %r125, %r123;
	add.s32 	%r127, %r4, 1993301258;
	xor.b32  	%r128, %r114, %r127;
	xor.b32  	%r129, %r128, %r121;
	mul.hi.u32 	%r130, %r103, %r126;
	mul.lo.s32 	%r131, %r126, -766435501;
	mul.hi.u32 	%r132, %r106, %r129;
	mul.lo.s32 	%r133, %r129, -845247145;
	add.s32 	%r134, %r7, -626627285;
	xor.b32  	%r135, %r124, %r134;
	xor.b32  	%r136, %r135, %r132;
	add.s32 	%r137, %r4, 842468239;
	xor.b32  	%r138, %r122, %r137;
	xor.b32  	%r139, %r138, %r130;
	mul.hi.u32 	%r140, %r103, %r136;
	mul.lo.s32 	%r141, %r136, -766435501;
	mul.hi.u32 	%r142, %r106, %r139;
	mul.lo.s32 	%r143, %r139, -845247145;
	add.s32 	%r144, %r7, 2027808484;
	xor.b32  	%r145, %r133, %r144;
	xor.b32  	%r146, %r145, %r142;
	xor.b32  	%r147, %r131, %r27;
	xor.b32  	%r148, %r147, %r140;
	mul.hi.u32 	%r149, %r103, %r146;
	mul.lo.s32 	%r150, %r146, -766435501;
	mul.hi.u32 	%r151, %r106, %r148;
	mul.lo.s32 	%r152, %r148, -845247145;
	xor.b32  	%r153, %r143, %r26;
	xor.b32  	%r154, %r153, %r151;
	xor.b32  	%r155, %r141, %r25;
	xor.b32  	%r156, %r155, %r149;
	mul.hi.u32 	%r157, %r103, %r154;
	mul.lo.s32 	%r158, %r154, -766435501;
	mul.hi.u32 	%r159, %r106, %r156;
	mul.lo.s32 	%r160, %r156, -845247145;
	xor.b32  	%r161, %r152, %r24;
	xor.b32  	%r162, %r161, %r159;
	xor.b32  	%r163, %r150, %r23;
	xor.b32  	%r164, %r163, %r157;
	mul.hi.u32 	%r165, %r103, %r162;
	mul.lo.s32 	%r166, %r162, -766435501;
	mul.hi.u32 	%r167, %r106, %r164;
	mul.lo.s32 	%r168, %r164, -845247145;
	xor.b32  	%r169, %r160, %r22;
	xor.b32  	%r170, %r169, %r167;
	xor.b32  	%r171, %r158, %r21;
	xor.b32  	%r172, %r171, %r165;
	mul.hi.u32 	%r173, %r103, %r170;
	mul.lo.s32 	%r174, %r170, -766435501;
	mul.hi.u32 	%r175, %r106, %r172;
	mul.lo.s32 	%r176, %r172, -845247145;
	xor.b32  	%r177, %r168, %r20;
	xor.b32  	%r58, %r177, %r175;
	add.s32 	%r178, %r4, -616729560;
	xor.b32  	%r179, %r166, %r178;
	xor.b32  	%r180, %r179, %r173;
	mul.hi.u32 	%r181, %r103, %r58;
	mul.hi.u32 	%r182, %r106, %r180;
	mul.lo.s32 	%r59, %r180, -845247145;
	xor.b32  	%r183, %r176, %r19;
	xor.b32  	%r60, %r183, %r182;
	add.s32 	%r184, %r4, -1767562579;
	xor.b32  	%r185, %r174, %r184;
	xor.b32  	%r61, %r185, %r181;
	setp.eq.s32 	%p9, %r5, 1;
	mov.u32 	%r251, %r262;
	mov.u32 	%r252, %r261;
	mov.u32 	%r253, %r246;
	mov.u32 	%r254, %r60;
	@%p9 bra 	$L__BB1_13;
	setp.eq.s32 	%p10, %r5, 3;
	@%p10 bra 	$L__BB1_12;
	setp.ne.s32 	%p11, %r5, 2;
	mov.u32 	%r251, %r263;
	mov.u32 	%r252, %r262;
	mov.u32 	%r253, %r261;
	mov.u32 	%r254, %r246;
	@%p11 bra 	$L__BB1_13;
	mov.u32 	%r251, %r261;
	mov.u32 	%r252, %r246;
	mov.u32 	%r253, %r60;
	mov.u32 	%r254, %r59;
	bra.uni 	$L__BB1_13;
$L__BB1_12:
	mov.u32 	%r251, %r246;
	mov.u32 	%r252, %r60;
	mov.u32 	%r253, %r59;
	mov.u32 	%r254, %r61;
$L__BB1_13:
	cvt.u64.u32 	%rd15, %r251;
	mul.wide.u32 	%rd16, %r252, 2097152;
	xor.b64  	%rd17, %rd16, %rd15;
	cvt.rn.f64.u64 	%fd48, %rd17;
	fma.rn.f64 	%fd135, %fd48, 0d3CA0000000000000, 0d3C90000000000000;
	cvt.u64.u32 	%rd18, %r253;
	mul.wide.u32 	%rd19, %r254, 2097152;
	xor.b64  	%rd20, %rd19, %rd18;
	cvt.rn.f64.u64 	%fd49, %rd20;
	fma.rn.f64 	%fd9, %fd49, 0d3CB0000000000000, 0d3CA0000000000000;
	{
	.reg .b32 %temp; 
	mov.b64 	{%temp, %r255}, %fd135;
	}
	{
	.reg .b32 %temp; 
	mov.b64 	{%r256, %temp}, %fd135;
	}
	setp.gt.s32 	%p12, %r255, 1048575;
	mov.b32 	%r257, -1023;
	@%p12 bra 	$L__BB1_15;
	mul.f64 	%fd135, %fd135, 0d4350000000000000;
	{
	.reg .b32 %temp; 
	mov.b64 	{%temp, %r255}, %fd135;
	}
	{
	.reg .b32 %temp; 
	mov.b64 	{%r256, %temp}, %fd135;
	}
	mov.b32 	%r257, -1077;
$L__BB1_15:
	add.s32 	%r188, %r255, -1;
	setp.lt.u32 	%p13, %r188, 2146435071;
	@%p13 bra 	$L__BB1_17;
	fma.rn.f64 	%fd50, %fd135, 0d7FF0000000000000, 0d7FF0000000000000;
	{
	.reg .b32 %temp; 
	mov.b64 	{%temp, %r189}, %fd135;
	}
	and.b32  	%r190, %r189, 2147483647;
	setp.eq.s32 	%p14, %r190, 0;
	selp.f64 	%fd137, 0dFFF0000000000000, %fd50, %p14;
	bra.uni 	$L__BB1_20;
$L__BB1_17:
	shr.u32 	%r191, %r255, 20;
	add.s32 	%r258, %r257, %r191;
	and.b32  	%r192, %r255, 1048575;
	or.b32  	%r193, %r192, 1072693248;
	mov.b64 	%fd136, {%r256, %r193};
	setp.lt.u32 	%p15, %r193, 1073127583;
	@%p15 bra 	$L__BB1_19;
	{
	.reg .b32 %temp; 
	mov.b64 	{%r194, %temp}, %fd136;
	}
	{
	.reg .b32 %temp; 
	mov.b64 	{%temp, %r195}, %fd136;
	}
	add.s32 	%r196, %r195, -1048576;
	mov.b64 	%fd136, {%r194, %r196};
	add.s32 	%r258, %r258, 1;
$L__BB1_19:
	add.f64 	%fd51, %fd136, 0dBFF0000000000000;
	add.f64 	%fd52, %fd136, 0d3FF0000000000000;
	rcp.approx.ftz.f64 	%fd53, %fd52;
	neg.f64 	%fd54, %fd52;
	fma.rn.f64 	%fd55, %fd54, %fd53, 0d3FF0000000000000;
	fma.rn.f64 	%fd56, %fd55, %fd55, %fd55;
	fma.rn.f64 	%fd57, %fd56, %fd53, %fd53;
	mul.f64 	%fd58, %fd51, %fd57;
	fma.rn.f64 	%fd59, %fd51, %fd57, %fd58;
	mul.f64 	%fd60, %fd59, %fd59;
	fma.rn.f64 	%fd61, %fd60, 0d3EB1380B3AE80F1E, 0d3ED0EE258B7A8B04;
	fma.rn.f64 	%fd62, %fd61, %fd60, 0d3EF3B2669F02676F;
	fma.rn.f64 	%fd63, %fd62, %fd60, 0d3F1745CBA9AB0956;
	fma.rn.f64 	%fd64, %fd63, %fd60, 0d3F3C71C72D1B5154;
	fma.rn.f64 	%fd65, %fd64, %fd60, 0d3F624924923BE72D;
	fma.rn.f64 	%fd66, %fd65, %fd60, 0d3F8999999999A3C4;
	fma.rn.f64 	%fd67, %fd66, %fd60, 0d3FB5555555555554;
	sub.f64 	%fd68, %fd51, %fd59;
	add.f64 	%fd69, %fd68, %fd68;
	neg.f64 	%fd70, %fd59;
	fma.rn.f64 	%fd71, %fd70, %fd51, %fd69;
	mul.f64 	%fd72, %fd57, %fd71;
	mul.f64 	%fd73, %fd60, %fd67;
	fma.rn.f64 	%fd74, %fd73, %fd59, %fd72;
	xor.b32  	%r197, %r258, -2147483648;
	mov.b32 	%r198, 1127219200;
	mov.b64 	%fd75, {%r197, %r198};
	sub.f64 	%fd76, %fd75, %fd4;
	fma.rn.f64 	%fd77, %fd76, 0d3FE62E42FEFA39EF, %fd59;
	fma.rn.f64 	%fd78, %fd76, 0dBFE62E42FEFA39EF, %fd77;
	sub.f64 	%fd79, %fd78, %fd59;
	sub.f64 	%fd80, %fd74, %fd79;
	fma.rn.f64 	%fd81, %fd76, 0d3C7ABC9E3B39803F, %fd80;
	add.f64 	%fd137, %fd77, %fd81;
$L__BB1_20:
	mul.f64 	%fd18, %fd137, 0dC000000000000000;
	{
	.reg .b32 %temp; 
	mov.b64 	{%temp, %r199}, %fd9;
	}
	shl.b32 	%r200, %r199, 1;
	setp.gt.u32 	%p16, %r200, -2038431744;
	mov.f64 	%fd82, 0d0000000000000000;
	mul.rn.f64 	%fd83, %fd9, %fd82;
	selp.f64 	%fd19, %fd83, %fd9, %p16;
	{
	.reg .b32 %temp; 
	mov.b64 	{%r201, %temp}, %fd19;
	}
	{
	.reg .b32 %temp; 
	mov.b64 	{%temp, %r202}, %fd19;
	}
	add.s32 	%r203, %r202, 1048576;
	mov.b64 	%fd84, {%r201, %r203};
	cvt.rni.f64.f64 	%fd85, %fd84;
	cvt.rzi.s64.f64 	%rd21, %fd85;
	cvt.u32.u64 	%r204, %rd21;
	fma.rn.f64 	%fd86, %fd85, 0dBFE0000000000000, %fd19;
	mul.f64 	%fd87, %fd86, 0d3CA1A62633145C07;
	fma.rn.f64 	%fd88, %fd86, 0d400921FB54442D18, %fd87;
	mul.rn.f64 	%fd89, %fd88, %fd88;
	fma.rn.f64 	%fd90, %fd89, 0dBDA8FF8320FD8164, 0d3E21EEA7C1EF8528;
	fma.rn.f64 	%fd91, %fd90, %fd89, 0dBE927E4F8E06E6D9;
	fma.rn.f64 	%fd92, %fd91, %fd89, 0d3EFA01A019DDBCE9;
	fma.rn.f64 	%fd93, %fd92, %fd89, 0dBF56C16C16C15D47;
	fma.rn.f64 	%fd94, %fd93, %fd89, 0d3FA5555555555551;
	fma.rn.f64 	%fd95, %fd94, %fd89, 0dBFE0000000000000;
	fma.rn.f64 	%fd96, %fd95, %fd89, 0d3FF0000000000000;
	fma.rn.f64 	%fd97, %fd89, 0d3DE5DB65F9785EBA, 0dBE5AE5F12CB0D246;
	fma.rn.f64 	%fd98, %fd97, %fd89, 0d3EC71DE369ACE392;
	fma.rn.f64 	%fd99, %fd98, %fd89, 0dBF2A01A019DB62A1;
	fma.rn.f64 	%fd100, %fd99, %fd89, 0d3F81111111110818;
	fma.rn.f64 	%fd101, %fd100, %fd89, 0dBFC5555555555554;
	fma.rn.f64 	%fd102, %fd101, %fd89, 0d0000000000000000;
	fma.rn.f64 	%fd103, %fd102, %fd88, %fd88;
	and.b64  	%rd22, %rd21, 1;
	setp.eq.b64 	%p17, %rd22, 1;
	{
	.reg .b32 %temp; 
	mov.b64 	{%temp, %r205}, %fd103;
	}
	{
	.reg .b32 %temp; 
	mov.b64 	{%r206, %temp}, %fd103;
	}
	xor.b32  	%r207, %r205, -2147483648;
	mov.b64 	%fd104, {%r206, %r207};
	selp.f64 	%fd138, %fd96, %fd103, %p17;
	selp.f64 	%fd139, %fd104, %fd96, %p17;
	and.b32  	%r208, %r204, 2;
	setp.eq.s32 	%p18, %r208, 0;
	@%p18 bra 	$L__BB1_22;
	{
	.reg .b32 %temp; 
	mov.b64 	{%temp, %r209}, %fd138;
	}
	{
	.reg .b32 %temp; 
	mov.b64 	{%r210, %temp}, %fd138;
	}
	xor.b32  	%r211, %r209, -2147483648;
	mov.b64 	%fd138, {%r210, %r211};
	{
	.reg .b32 %temp; 
	mov.b64 	{%temp, %r212}, %fd139;
	}
	{
	.reg .b32 %temp; 
	mov.b64 	{%r213, %temp}, %fd139;
	}
	xor.b32  	%r214, %r212, -2147483648;
	mov.b64 	%fd139, {%r213, %r214};
$L__BB1_22:
	sqrt.rn.f64 	%fd105, %fd18;
	mov.f64 	%fd106, 0d0000000000000000;
	add.rn.f64 	%fd107, %fd139, %fd106;
	cvt.rzi.f64.f64 	%fd108, %fd19;
	setp.eq.f64 	%p19, %fd19, %fd108;
	mul.rn.f64 	%fd109, %fd19, %fd106;
	selp.f64 	%fd110, %fd109, %fd138, %p19;
	mul.f64 	%fd141, %fd105, %fd110;
	mul.f64 	%fd140, %fd105, %fd107;
	mul.lo.s32 	%r246, %r58, -766435501;
	mov.b32 	%r247, 1;
	mov.u32 	%r261, %r61;
	mov.u32 	%r262, %r59;
	mov.u32 	%r263, %r60;
$L__BB1_23:
	fma.rn.f64 	%fd30, %fd2, %fd141, %fd1;
	fma.rn.f64 	%fd111, %fd30, 0d3FF71547652B82FE, 0d4338000000000000;
	{
	.reg .b32 %temp; 
	mov.b64 	{%r86, %temp}, %fd111;
	}
	mov.f64 	%fd112, 0dC338000000000000;
	add.rn.f64 	%fd113, %fd111, %fd112;
	fma.rn.f64 	%fd114, %fd113, 0dBFE62E42FEFA39EF, %fd30;
	fma.rn.f64 	%fd115, %fd113, 0dBC7ABC9E3B39803F, %fd114;
	fma.rn.f64 	%fd116, %fd115, 0d3E5ADE1569CE2BDF, 0d3E928AF3FCA213EA;
	fma.rn.f64 	%fd117, %fd116, %fd115, 0d3EC71DEE62401315;
	fma.rn.f64 	%fd118, %fd117, %fd115, 0d3EFA01997C89EB71;
	fma.rn.f64 	%fd119, %fd118, %fd115, 0d3F2A01A014761F65;
	fma.rn.f64 	%fd120, %fd119, %fd115, 0d3F56C16C1852B7AF;
	fma.rn.f64 	%fd121, %fd120, %fd115, 0d3F81111111122322;
	fma.rn.f64 	%fd122, %fd121, %fd115, 0d3FA55555555502A1;
	fma.rn.f64 	%fd123, %fd122, %fd115, 0d3FC5555555555511;
	fma.rn.f64 	%fd124, %fd123, %fd115, 0d3FE000000000000B;
	fma.rn.f64 	%fd125, %fd124, %fd115, 0d3FF0000000000000;
	fma.rn.f64 	%fd126, %fd125, %fd115, 0d3FF0000000000000;
	{
	.reg .b32 %temp; 
	mov.b64 	{%r87, %temp}, %fd126;
	}
	{
	.reg .b32 %temp; 
	mov.b64 	{%temp, %r88}, %fd126;
	}
	shl.b32 	%r216, %r86, 20;
	add.s32 	%r217, %r216, %r88;
	mov.b64 	%fd142, {%r87, %r217};
	{
	.reg .b32 %temp; 
	mov.b64 	{%temp, %r218}, %fd30;
	}
	mov.b32 	%f3, %r218;
	abs.f32 	%f2, %f3;
	setp.lt.f32 	%p20, %f2, 0f4086232B;
	@%p20 bra 	$L__BB1_26;
	setp.lt.f64 	%p21, %fd30, 0d0000000000000000;
	add.f64 	%fd127, %fd30, 0d7FF0000000000000;
	selp.f64 	%fd142, 0d0000000000000000, %fd127, %p21;
	setp.geu.f32 	%p22, %f2, 0f40874800;
	@%p22 bra 	$L__BB1_26;
	shr.u32 	%r219, %r86, 31;
	add.s32 	%r220, %r86, %r219;
	shr.s32 	%r221, %r220, 1;
	shl.b32 	%r222, %r221, 20;
	add.s32 	%r223, %r88, %r222;
	mov.b64 	%fd128, {%r87, %r223};
	sub.s32 	%r224, %r86, %r221;
	shl.b32 	%r225, %r224, 20;
	add.s32 	%r226, %r225, 1072693248;
	mov.b32 	%r227, 0;
	mov.b64 	%fd129, {%r227, %r226};
	mul.f64 	%fd142, %fd129, %fd128;
$L__BB1_26:
	mul.f64 	%fd133, %fd133, %fd142;
	add.s32 	%r238, %r238, 1;
	setp.ne.s32 	%p23, %r238, 0;
	@%p23 bra 	$L__BB1_4;
	st.global.v4.u32 	[%rd3], {%r267, %r250, %r265, %r264};
	st.global.v4.u32 	[%rd3+16], {%r263, %r262, %r261, %r246};
	st.global.u32 	[%rd3+48], %r247;
	st.global.f64 	[%rd3+56], %fd140;
	setp.gt.f64 	%p24, %fd133, %fd37;
	sub.f64 	%fd130, %fd133, %fd37;
	selp.f64 	%fd131, %fd130, 0d0000000000000000, %p24;
	shl.b64 	%rd23, %rd25, 3;
	add.s64 	%rd24, %rd1, %rd23;
	st.global.f64 	[%rd24], %fd131;
	add.s32 	%r228, %r228, %r8;
	cvt.s64.s32 	%rd25, %r228;
	setp.gt.s64 	%p25, %rd8, %rd25;
	@%p25 bra 	$L__BB1_3;
	bra.uni 	$L__BB1_30;
$L__BB1_28:
	setp.gt.f64 	%p3, %fd38, %fd37;
	sub.f64 	%fd47, %fd38, %fd37;
	selp.f64 	%fd36, %fd47, 0d0000000000000000, %p3;
$L__BB1_29:
	shl.b64 	%rd13, %rd25, 3;
	add.s64 	%rd14, %rd1, %rd13;
	st.global.f64 	[%rd14], %fd36;
	add.s32 	%r228, %r228, %r8;
	cvt.s64.s32 	%rd25, %r228;
	setp.gt.s64 	%p4, %rd8, %rd25;
	@%p4 bra 	$L__BB1_29;
$L__BB1_30:
	ret;

}


// ===== COMPILED SASS (sm_100) =====

	.target	sm_100

	.elftype	@"ET_EXEC"


//--------------------- .note.nv.tkinfo           --------------------------
	.section	.note.nv.tkinfo,"",@"SHT_NOTE"
	.sectionflags	@"SHF_NOTE_NV_TKINFO"
	.tkinfo
        /*0018*/ 	.word	0x00000002
        /*0030*/ 	.string	""
        /*0030*/ 	.string	"ptxas"
        /*0030*/ 	.string	"Cuda compilation tools, release 13.0, V13.0.88"
        /*0030*/ 	.string	"Build cuda_13.0.r13.0/compiler.36424714_0"
        /*0030*/ 	.string	"-arch sm_100 -m 64 "



//--------------------- .note.nv.cuinfo           --------------------------
	.section	.note.nv.cuinfo,"",@"SHT_NOTE"
	.sectionflags	@"SHF_NOTE_NV_CUINFO"
        /*0018*/ 	.short	0x0002
        /*001a*/ 	.short	0x0064
        /*001c*/ 	.short	0x0082
	.zero		2


//--------------------- .nv.info                  --------------------------
	.section	.nv.info,"",@"SHT_CUDA_INFO"
	.align	4


	//----- nvinfo : EIATTR_REGCOUNT
	.align		4
        /*0000*/ 	.byte	0x04, 0x2f
        /*0002*/ 	.short	(.L_10 - .L_9)
	.align		4
.L_9:
        /*0004*/ 	.word	index@(_Z12setup_kernelP24curandStatePhilox4_32_10l)
        /*0008*/ 	.word	0x00000016


	//----- nvinfo : EIATTR_FRAME_SIZE
	.align		4
.L_10:
        /*000c*/ 	.byte	0x04, 0x11
        /*000e*/ 	.short	(.L_12 - .L_11)
	.align		4
.L_11:
        /*0010*/ 	.word	index@(_Z12setup_kernelP24curandStatePhilox4_32_10l)
        /*0014*/ 	.word	0x00000000


	//----- nvinfo : EIATTR_REGCOUNT
	.align		4
.L_12:
        /*0018*/ 	.byte	0x04, 0x2f
        /*001a*/ 	.short	(.L_14 - .L_13)
	.align		4
.L_13:
        /*001c*/ 	.word	index@(_Z23generate_monte_carlo_bsP24curandStatePhilox4_32_10liPdddddd)
        /*0020*/ 	.word	0x00000040


	//----- nvinfo : EIATTR_FRAME_SIZE
	.align		4
.L_14:
        /*0024*/ 	.byte	0x04, 0x11
        /*0026*/ 	.short	(.L_16 - .L_15)
	.align		4
.L_15:
        /*0028*/ 	.word	index@($__internal_1_$__cuda_sm20_dsqrt_rn_f64_mediumpath_v1)
        /*002c*/ 	.word	0x00000000


	//----- nvinfo : EIATTR_FRAME_SIZE
	.align		4
.L_16:
        /*0030*/ 	.byte	0x04, 0x11
        /*0032*/ 	.short	(.L_18 - .L_17)
	.align		4
.L_17:
        /*0034*/ 	.word	index@($__internal_0_$__cuda_sm20_div_rn_f64_full)
        /*0038*/ 	.word	0x00000000


	//----- nvinfo : EIATTR_FRAME_SIZE
	.align		4
.L_18:
        /*003c*/ 	.byte	0x04, 0x11
        /*003e*/ 	.short	(.L_20 - .L_19)
	.align		4
.L_19:
        /*0040*/ 	.word	index@(_Z23generate_monte_carlo_bsP24curandStatePhilox4_32_10liPdddddd)
        /*0044*/ 	.word	0x00000000


	//----- nvinfo : EIATTR_MIN_STACK_SIZE
	.align		4
.L_20:
        /*0048*/ 	.byte	0x04, 0x12
        /*004a*/ 	.short	(.L_22 - .L_21)
	.align		4
.L_21:
        /*004c*/ 	.word	index@(_Z23generate_monte_carlo_bsP24curandStatePhilox4_32_10liPdddddd)
        /*0050*/ 	.word	0x00000000


	//----- nvinfo : EIATTR_MIN_STACK_SIZE
	.align		4
.L_22:
        /*0054*/ 	.byte	0x04, 0x12
        /*0056*/ 	.short	(.L_24 - .L_23)
	.align		4
.L_23:
        /*0058*/ 	.word	index@(_Z12setup_kernelP24curandStatePhilox4_32_10l)
        /*005c*/ 	.word	0x00000000
.L_24:


//--------------------- .nv.compat                --------------------------
	.section	.nv.compat,"",@"SHT_CUDA_COMPAT_INFO"
	.align	4
        /*0000*/ 	.byte	0x02, 0x09, 0x00, 0x00, 0x02, 0x02, 0x01, 0x00, 0x02, 0x05, 0x05, 0x00, 0x03, 0x07, 0x01, 0x01
        /*0010*/ 	.byte	0x02, 0x03, 0x00, 0x00, 0x02, 0x06, 0x01, 0x00, 0x04, 0x0b, 0x08, 0x00, 0x01, 0x00, 0x00, 0x00
        /*0020*/ 	.byte	0x00, 0x00, 0x00, 0x00


//--------------------- .nv.info._Z23generate_monte_carlo_bsP24curandStatePhilox4_32_10liPdddddd --------------------------
	.section	.nv.info._Z23generate_monte_carlo_bsP24curandStatePhilox4_32_10liPdddddd,"",@"SHT_CUDA_INFO"
	.sectionflags	@""
	.align	4


	//----- nvinfo : EIATTR_CUDA_API_VERSION
	.align		4
        /*0000*/ 	.byte	0x04, 0x37
        /*0002*/ 	.short	(.L_26 - .L_25)
.L_25:
        /*0004*/ 	.word	0x00000082


	//----- nvinfo : EIATTR_KPARAM_INFO
	.align		4
.L_26:
        /*0008*/ 	.byte	0x04, 0x17
        /*000a*/ 	.short	(.L_28 - .L_27)
.L_27:
        /*000c*/ 	.word	0x00000000
        /*0010*/ 	.short	0x0008
        /*0012*/ 	.short	0x0040
        /*0014*/ 	.byte	0x00, 0xf0, 0x21, 0x00


	//----- nvinfo : EIATTR_KPARAM_INFO
	.align		4
.L_28:
        /*0018*/ 	.byte	0x04, 0x17
        /*001a*/ 	.short	(.L_30 - .L_29)
.L_29:
        /*001c*/ 	.word	0x00000000
        /*0020*/ 	.short	0x0007
        /*0022*/ 	.short	0x0038
        /*0024*/ 	.byte	0x00, 0xf0, 0x21, 0x00


	//----- nvinfo : EIATTR_KPARAM_INFO
	.align		4
.L_30:
        /*0028*/ 	.byte	0x04, 0x17
        /*002a*/ 	.short	(.L_32 - .L_31)
.L_31:
        /*002c*/ 	.word	0x00000000
        /*0030*/ 	.short	0x0006
        /*0032*/ 	.short	0x0030
        /*0034*/ 	.byte	0x00, 0xf0, 0x21, 0x00


	//----- nvinfo : EIATTR_KPARAM_INFO
	.align		4
.L_32:
        /*0038*/ 	.byte	0x04, 0x17
        /*003a*/ 	.short	(.L_34 - .L_33)
.L_33:
        /*003c*/ 	.word	0x00000000
        /*0040*/ 	.short	0x0005
        /*0042*/ 	.short	0x0028
        /*0044*/ 	.byte	0x00, 0xf0, 0x21, 0x00


	//----- nvinfo : EIATTR_KPARAM_INFO
	.align		4
.L_34:
        /*0048*/ 	.byte	0x04, 0x17
        /*004a*/ 	.short	(.L_36 - .L_35)
.L_35:
        /*004c*/ 	.word	0x00000000
        /*0050*/ 	.short	0x0004
        /*0052*/ 	.short	0x0020
        /*0054*/ 	.byte	0x00, 0xf0, 0x21, 0x00


	//----- nvinfo : EIATTR_KPARAM_INFO
	.align		4
.L_36:
        /*0058*/ 	.byte	0x04, 0x17
        /*005a*/ 	.short	(.L_38 - .L_37)
.L_37:
        /*005c*/ 	.word	0x00000000
        /*0060*/ 	.short	0x0003
        /*0062*/ 	.short	0x0018
        /*0064*/ 	.byte	0x00, 0xf5, 0x21, 0x00


	//----- nvinfo : EIATTR_KPARAM_INFO
	.align		4
.L_38:
        /*0068*/ 	.byte	0x04, 0x17
        /*006a*/ 	.short	(.L_40 - .L_39)
.L_39:
        /*006c*/ 	.word	0x00000000
        /*0070*/ 	.short	0x0002
        /*0072*/ 	.short	0x0010
        /*0074*/ 	.byte	0x00, 0xf0, 0x11, 0x00


	//----- nvinfo : EIATTR_KPARAM_INFO
	.align		4
.L_40:
        /*0078*/ 	.byte	0x04, 0x17
        /*007a*/ 	.short	(.L_42 - .L_41)
.L_41:
        /*007c*/ 	.word	0x00000000
        /*0080*/ 	.short	0x0001
        /*0082*/ 	.short	0x0008
        /*0084*/ 	.byte	0x00, 0xf0, 0x21, 0x00


	//----- nvinfo : EIATTR_KPARAM_INFO
	.align		4
.L_42:
        /*0088*/ 	.byte	0x04, 0x17
        /*008a*/ 	.short	(.L_44 - .L_43)
.L_43:
        /*008c*/ 	.word	0x00000000
        /*0090*/ 	.short	0x0000
        /*0092*/ 	.short	0x0000
        /*0094*/ 	.byte	0x00, 0xf5, 0x21, 0x00


	//----- nvinfo : EIATTR_SPARSE_MMA_MASK
	.align		4
.L_44:
        /*0098*/ 	.byte	0x03, 0x50
        /*009a*/ 	.short	0x0000


	//----- nvinfo : EIATTR_MAXREG_COUNT
	.align		4
        /*009c*/ 	.byte	0x03, 0x1b
        /*009e*/ 	.short	0x00ff


	//----- nvinfo : EIATTR_MERCURY_ISA_VERSION
	.align		4
        /*00a0*/ 	.byte	0x03, 0x5f
        /*00a2*/ 	.short	0x0101


	//----- nvinfo : EIATTR_VRC_CTA_INIT_COUNT
	.align		4
        /*00a4*/ 	.byte	0x02, 0x4a
	.zero		1
	.zero		1


	//----- nvinfo : EIATTR_EXIT_INSTR_OFFSETS
	.align		4
        /*00a8*/ 	.byte	0x04, 0x1c
        /*00aa*/ 	.short	(.L_46 - .L_45)


	//   ....[0]....
.L_45:
        /*00ac*/ 	.word	0x000003e0


	//   ....[1]....
        /*00b0*/ 	.word	0x00001d10


	//   ....[2]....
        /*00b4*/ 	.word	0x00001e10


	//----- nvinfo : EIATTR_CRS_STACK_SIZE
	.align		4
.L_46:
        /*00b8*/ 	.byte	0x04, 0x1e
        /*00ba*/ 	.short	(.L_48 - .L_47)
.L_47:
        /*00bc*/ 	.word	0x00000000


	//----- nvinfo : EIATTR_CBANK_PARAM_SIZE
	.align		4
.L_48:
        /*00c0*/ 	.byte	0x03, 0x19
        /*00c2*/ 	.short	0x0048


	//----- nvinfo : EIATTR_PARAM_CBANK
	.align		4
        /*00c4*/ 	.byte	0x04, 0x0a
        /*00c6*/ 	.short	(.L_50 - .L_49)
	.align		4
.L_49:
        /*00c8*/ 	.word	index@(.nv.constant0._Z23generate_monte_carlo_bsP24curandStatePhilox4_32_10liPdddddd)
        /*00cc*/ 	.short	0x0380
        /*00ce*/ 	.short	0x0048


	//----- nvinfo : EIATTR_SW_WAR
	.align		4
.L_50:
        /*00d0*/ 	.byte	0x04, 0x36
        /*00d2*/ 	.short	(.L_52 - .L_51)
.L_51:
        /*00d4*/ 	.word	0x00000008
.L_52:


//--------------------- .nv.info._Z12setup_kernelP24curandStatePhilox4_32_10l --------------------------
	.section	.nv.info._Z12setup_kernelP24curandStatePhilox4_32_10l,"",@"SHT_CUDA_INFO"
	.sectionflags	@""
	.align	4


	//----- nvinfo : EIATTR_CUDA_API_VERSION
	.align		4
        /*0000*/ 	.byte	0x04, 0x37
        /*0002*/ 	.short	(.L_54 - .L_53)
.L_53:
        /*0004*/ 	.word	0x00000082


	//----- nvinfo : EIATTR_KPARAM_INFO
	.align		4
.L_54:
        /*0008*/ 	.byte	0x04, 0x17
        /*000a*/ 	.short	(.L_56 - .L_55)
.L_55:
        /*000c*/ 	.word	0x00000000
        /*0010*/ 	.short	0x0001
        /*0012*/ 	.short	0x0008
        /*0014*/ 	.byte	0x00, 0xf0, 0x21, 0x00


	//----- nvinfo : EIATTR_KPARAM_INFO
	.align		4
.L_56:
        /*0018*/ 	.byte	0x04, 0x17
        /*001a*/ 	.short	(.L_58 - .L_57)
.L_57:
        /*001c*/ 	.word	0x00000000
        /*0020*/ 	.short	0x0000
        /*0022*/ 	.short	0x0000
        /*0024*/ 	.byte	0x00, 0xf5, 0x21, 0x00


	//----- nvinfo : EIATTR_SPARSE_MMA_MASK
	.align		4
.L_58:
        /*0028*/ 	.byte	0x03, 0x50
        /*002a*/ 	.short	0x0000


	//----- nvinfo : EIATTR_MAXREG_COUNT
	.align		4
        /*002c*/ 	.byte	0x03, 0x1b
        /*002e*/ 	.short	0x00ff


	//----- nvinfo : EIATTR_MERCURY_ISA_VERSION
	.align		4
        /*0030*/ 	.byte	0x03, 0x5f
        /*0032*/ 	.short	0x0101


	//----- nvinfo : EIATTR_VRC_CTA_INIT_COUNT
	.align		4
        /*0034*/ 	.byte	0x02, 0x4a
	.zero		1
	.zero		1


	//----- nvinfo : EIATTR_EXIT_INSTR_OFFSETS
	.align		4
        /*0038*/ 	.byte	0x04, 0x1c
        /*003a*/ 	.short	(.L_60 - .L_59)


	//   ....[0]....
.L_59:
        /*003c*/ 	.word	0x00000680


	//----- nvinfo : EIATTR_CBANK_PARAM_SIZE
	.align		4
.L_60:
        /*0040*/ 	.byte	0x03, 0x19
        /*0042*/ 	.short	0x0010


	//----- nvinfo : EIATTR_PARAM_CBANK
	.align		4
        /*0044*/ 	.byte	0x04, 0x0a
        /*0046*/ 	.short	(.L_62 - .L_61)
	.align		4
.L_61:
        /*0048*/ 	.word	index@(.nv.constant0._Z12setup_kernelP24curandStatePhilox4_32_10l)
        /*004c*/ 	.short	0x0380
        /*004e*/ 	.short	0x0010


	//----- nvinfo : EIATTR_SW_WAR
	.align		4
.L_62:
        /*0050*/ 	.byte	0x04, 0x36
        /*0052*/ 	.short	(.L_64 - .L_63)
.L_63:
        /*0054*/ 	.word	0x00000008
.L_64:


//--------------------- .nv.callgraph             --------------------------
	.section	.nv.callgraph,"",@"SHT_CUDA_CALLGRAPH"
	.align	4
	.sectionentsize	8
	.align		4
        /*0000*/ 	.word	0x00000000
	.align		4
        /*0004*/ 	.word	0xffffffff
	.align		4
        /*0008*/ 	.word	0x00000000
	.align		4
        /*000c*/ 	.word	0xfffffffe
	.align		4
        /*0010*/ 	.word	0x00000000
	.align		4
        /*0014*/ 	.word	0xfffffffd
	.align		4
        /*0018*/ 	.word	0x00000000
	.align		4
        /*001c*/ 	.word	0xfffffffc


//--------------------- .nv.constant4             --------------------------
	.section	.nv.constant4,"a",@progbits
	.align	8
	.align		8
.nv.constant4:
        /*0000*/ 	.dword	precalc_xorwow_matrix
	.align		8
        /*0008*/ 	.dword	precalc_xorwow_offset_matrix
	.align		8
        /*0010*/ 	.dword	mrg32k3aM1
	.align		8
        /*0018*/ 	.dword	mrg32k3aM2
	.align		8
        /*0020*/ 	.dword	mrg32k3aM1SubSeq
	.align		8
        /*0028*/ 	.dword	mrg32k3aM2SubSeq
	.align		8
        /*0030*/ 	.dword	mrg32k3aM1Seq
	.align		8
        /*0038*/ 	.dword	mrg32k3aM2Seq


//--------------------- .nv.constant3             --------------------------
	.section	.nv.constant3,"a",@progbits
	.align	8
.nv.constant3:
	.type		__cr_lgamma_table,@object
	.size		__cr_lgamma_table,(.L_8 - __cr_lgamma_table)
__cr_lgamma_table:
        /*0000*/ 	.byte	0x00, 0x00, 0x00, 0x00, 0x00, 0x00, 0x00, 0x00, 0x00, 0x00, 0x00, 0x00, 0x00, 0x00, 0x00, 0x00
        /*0010*/ 	.byte	0xef, 0x39, 0xfa, 0xfe, 0x42, 0x2e, 0xe6, 0x3f, 0x02, 0x20, 0x2a, 0xfa, 0x0b, 0xab, 0xfc, 0x3f
        /*0020*/ 	.byte	0xf9, 0x2c, 0x92, 0x7c, 0xa7, 0x6c, 0x09, 0x40, 0xc9, 0x79, 0x44, 0x3c, 0x64, 0x26, 0x13, 0x40
        /*0030*/ 	.byte	0xca, 0x01, 0xcf, 0x3a, 0x27, 0x51, 0x1a, 0x40, 0x30, 0xcc, 0x2d, 0xf3, 0xe1, 0x0c, 0x21, 0x40
        /*0040*/ 	.byte	0x0d, 0xb7, 0xfc, 0x82, 0x8e, 0x35, 0x25, 0x40
.L_8:


//--------------------- .text._Z23generate_monte_carlo_bsP24curandStatePhilox4_32_10liPdddddd --------------------------
	.section	.text._Z23generate_monte_carlo_bsP24curandStatePhilox4_32_10liPdddddd,"ax",@progbits
	.align	128
        .global         _Z23generate_monte_carlo_bsP24curandStatePhilox4_32_10liPdddddd
        .type           _Z23generate_monte_carlo_bsP24curandStatePhilox4_32_10liPdddddd,@function
        .size           _Z23generate_monte_carlo_bsP24curandStatePhilox4_32_10liPdddddd,(.L_x_31 - _Z23generate_monte_carlo_bsP24curandStatePhilox4_32_10liPdddddd)
        .other          _Z23generate_monte_carlo_bsP24curandStatePhilox4_32_10liPdddddd,@"STO_CUDA_ENTRY STV_DEFAULT"
_Z23generate_monte_carlo_bsP24curandStatePhilox4_32_10liPdddddd:
.text._Z23generate_monte_carlo_bsP24curandStatePhilox4_32_10liPdddddd:
[----:B------:R-:W-:Y:S01]  /*0000*/  LDC R1, c[0x0][0x37c] ;  /* 0x0000df00ff017b82 */ /* 0x000fe20000000800 */
[----:B------:R-:W0:Y:S07]  /*0010*/  S2R R57, SR_TID.X ;  /* 0x0000000000397919 */ /* 0x000e2e0000002100 */
[----:B------:R-:W0:Y:S01]  /*0020*/  S2UR UR4, SR_CTAID.X ;  /* 0x00000000000479c3 */ /* 0x000e220000002500 */
[----:B------:R-:W1:Y:S07]  /*0030*/  LDCU.64 UR6, c[0x0][0x358] ;  /* 0x00006b00ff0677ac */ /* 0x000e6e0008000a00 */
[----:B------:R-:W0:Y:S08]  /*0040*/  LDC R2, c[0x0][0x360] ;  /* 0x0000d800ff027b82 */ /* 0x000e300000000800 */
[----:B------:R-:W2:Y:S01]  /*0050*/  LDC.64 R34, c[0x0][0x380] ;  /* 0x0000e000ff227b82 */ /* 0x000ea20000000a00 */
[----:B------:R-:W-:-:S07]  /*0060*/  IMAD.MOV.U32 R4, RZ, RZ, 0x1 ;  /* 0x00000001ff047424 */ /* 0x000fce00078e00ff */
[----:B------:R-:W3:Y:S01]  /*0070*/  LDC R0, c[0x0][0x3b4] ;  /* 0x0000ed00ff007b82 */ /* 0x000ee20000000800 */
[----:B0-----:R-:W-:Y:S01]  /*0080*/  IMAD R57, R2, UR4, R57 ;  /* 0x0000000402397c24 */ /* 0x001fe2000f8e0239 */
[----:B------:R-:W0:Y:S03]  /*0090*/  LDCU UR4, c[0x0][0x390] ;  /* 0x00007200ff0477ac */ /* 0x000e260008000800 */
[----:B--2---:R-:W-:-:S05]  /*00a0*/  IMAD.WIDE R34, R57, 0x40, R34 ;  /* 0x0000004039227825 */ /* 0x004fca00078e0222 */
[----:B-1----:R1:W5:Y:S01]  /*00b0*/  LDG.E.128 R20, desc[UR6][R34.64+0x20] ;  /* 0x0000200622147981 */ /* 0x002362000c1e1d00 */
[----:B---3--:R-:W-:Y:S02]  /*00c0*/  FSETP.GEU.AND P1, PT, |R0|, 6.5827683646048100446e-37, PT ;  /* 0x036000000000780b */ /* 0x008fe40003f2e200 */
[----:B------:R-:W-:Y:S01]  /*00d0*/  SHF.R.S32.HI R0, RZ, 0x1f, R57 ;  /* 0x0000001fff007819 */ /* 0x000fe20000011439 */
[----:B0-----:R-:W0:Y:S01]  /*00e0*/  I2F.F64 R8, UR4 ;  /* 0x0000000400087d12 */ /* 0x001e220008201c00 */
[----:B------:R-:W2:Y:S07]  /*00f0*/  LDCU.64 UR4, c[0x0][0x3b0] ;  /* 0x00007600ff0477ac */ /* 0x000eae0008000a00 */
[----:B0-----:R-:W0:Y:S02]  /*0100*/  MUFU.RCP64H R5, R9 ;  /* 0x0000000900057308 */ /* 0x001e240000001800 */
[----:B0-----:R-:W-:-:S08]  /*0110*/  DFMA R6, -R8, R4, 1 ;  /* 0x3ff000000806742b */ /* 0x001fd00000000104 */
[----:B------:R-:W-:-:S08]  /*0120*/  DFMA R6, R6, R6, R6 ;  /* 0x000000060606722b */ /* 0x000fd00000000006 */
[----:B------:R-:W-:-:S08]  /*0130*/  DFMA R6, R4, R6, R4 ;  /* 0x000000060406722b */ /* 0x000fd00000000004 */
[----:B------:R-:W-:-:S08]  /*0140*/  DFMA R4, -R8, R6, 1 ;  /* 0x3ff000000804742b */ /* 0x000fd00000000106 */
[----:B------:R-:W-:-:S08]  /*0150*/  DFMA R4, R6, R4, R6 ;  /* 0x000000040604722b */ /* 0x000fd00000000006 */
[----:B--2---:R-:W-:-:S08]  /*0160*/  DMUL R40, R4, UR4 ;  /* 0x0000000404287c28 */ /* 0x004fd00008000000 */
[----:B------:R-:W-:-:S08]  /*0170*/  DFMA R6, -R8, R40, UR4 ;  /* 0x0000000408067e2b */ /* 0x000fd00008000128 */
[----:B------:R-:W-:-:S10]  /*0180*/  DFMA R40, R4, R6, R40 ;  /* 0x000000060428722b */ /* 0x000fd40000000028 */
[----:B------:R-:W-:-:S05]  /*0190*/  FFMA R3, RZ, R9, R41 ;  /* 0x00000009ff037223 */ /* 0x000fca0000000029 */
[----:B------:R-:W-:-:S13]  /*01a0*/  FSETP.GT.AND P0, PT, |R3|, 1.469367938527859385e-39, PT ;  /* 0x001000000300780b */ /* 0x000fda0003f04200 */
[----:B-1----:R-:W-:Y:S05]  /*01b0*/  @P0 BRA P1, `(.L_x_0) ;  /* 0x0000000000080947 */ /* 0x002fea0000800000 */
[----:B------:R-:W-:-:S07]  /*01c0*/  MOV R4, 0x1e0 ;  /* 0x000001e000047802 */ /* 0x000fce0000000f00 */
[----:B-----5:R-:W-:Y:S05]  /*01d0*/  CALL.REL.NOINC `($__internal_0_$__cuda_sm20_div_rn_f64_full) ;  /* 0x0000001c00107944 */ /* 0x020fea0003c00000 */
.L_x_0:
[----:B------:R-:W0:Y:S01]  /*01e0*/  MUFU.RSQ64H R7, R41 ;  /* 0x0000002900077308 */ /* 0x000e220000001c00 */
[----:B------:R-:W-:Y:S01]  /*01f0*/  VIADD R6, R41, 0xfcb00000 ;  /* 0xfcb0000029067836 */ /* 0x000fe20000000000 */
[----:B------:R-:W1:Y:S01]  /*0200*/  LDC.64 R10, c[0x0][0x3c0] ;  /* 0x0000f000ff0a7b82 */ /* 0x000e620000000a00 */
[----:B------:R-:W-:Y:S01]  /*0210*/  IMAD.MOV.U32 R8, RZ, RZ, 0x0 ;  /* 0x00000000ff087424 */ /* 0x000fe200078e00ff */
[----:B------:R-:W2:Y:S01]  /*0220*/  LDCU.64 UR4, c[0x0][0x3b8] ;  /* 0x00007700ff0477ac */ /* 0x000ea20008000a00 */
[----:B------:R-:W-:Y:S01]  /*0230*/  IMAD.MOV.U32 R9, RZ, RZ, 0x3fd80000 ;  /* 0x3fd80000ff097424 */ /* 0x000fe200078e00ff */
[----:B------:R-:W-:Y:S01]  /*0240*/  ISETP.GE.U32.AND P0, PT, R6, 0x7ca00000, PT ;  /* 0x7ca000000600780c */ /* 0x000fe20003f06070 */
[----:B0-----:R-:W-:-:S08]  /*0250*/  DMUL R4, R6, R6 ;  /* 0x0000000606047228 */ /* 0x001fd00000000000 */
[----:B------:R-:W-:-:S08]  /*0260*/  DFMA R4, -R4, R40, 1 ;  /* 0x3ff000000404742b */ /* 0x000fd00000000128 */
[----:B------:R-:W-:Y:S02]  /*0270*/  DFMA R8, R4, R8, 0.5 ;  /* 0x3fe000000408742b */ /* 0x000fe40000000008 */
[----:B------:R-:W-:-:S08]  /*0280*/  DMUL R4, R6, R4 ;  /* 0x0000000406047228 */ /* 0x000fd00000000000 */
[----:B------:R-:W-:Y:S02]  /*0290*/  DFMA R18, R8, R4, R6 ;  /* 0x000000040812722b */ /* 0x000fe40000000006 */
[----:B-1----:R-:W-:-:S06]  /*02a0*/  DMUL R4, R10, -0.5 ;  /* 0xbfe000000a047828 */ /* 0x002fcc0000000000 */
[----:B------:R-:W-:Y:S02]  /*02b0*/  DMUL R16, R18, R40 ;  /* 0x0000002812107228 */ /* 0x000fe40000000000 */
[----:B--2---:R-:W-:Y:S01]  /*02c0*/  DFMA R4, R4, R10, UR4 ;  /* 0x0000000404047e2b */ /* 0x004fe2000800000a */
[----:B------:R-:W-:Y:S02]  /*02d0*/  VIADD R9, R19, 0xfff00000 ;  /* 0xfff0000013097836 */ /* 0x000fe40000000000 */
[----:B------:R-:W-:-:S03]  /*02e0*/  IMAD.MOV.U32 R8, RZ, RZ, R18 ;  /* 0x000000ffff087224 */ /* 0x000fc600078e0012 */
[----:B------:R-:W-:Y:S02]  /*02f0*/  DFMA R46, R16, -R16, R40 ;  /* 0x80000010102e722b */ /* 0x000fe40000000028 */
[----:B------:R-:W-:-:S06]  /*0300*/  DMUL R32, R4, R40 ;  /* 0x0000002804207228 */ /* 0x000fcc0000000000 */
[----:B------:R-:W-:Y:S01]  /*0310*/  DFMA R30, R46, R8, R16 ;  /* 0x000000082e1e722b */ /* 0x000fe20000000010 */
[----:B------:R-:W-:Y:S10]  /*0320*/  @!P0 BRA `(.L_x_1) ;  /* 0x0000000000188947 */ /* 0x000ff40003800000 */
[----:B------:R-:W-:Y:S01]  /*0330*/  MOV R38, R6 ;  /* 0x0000000600267202 */ /* 0x000fe20000000f00 */
[----:B------:R-:W-:Y:S01]  /*0340*/  IMAD.MOV.U32 R19, RZ, RZ, R9 ;  /* 0x000000ffff137224 */ /* 0x000fe200078e0009 */
[----:B------:R-:W-:-:S07]  /*0350*/  MOV R28, 0x370 ;  /* 0x00000370001c7802 */ /* 0x000fce0000000f00 */
[----:B-----5:R-:W-:Y:S05]  /*0360*/  CALL.REL.NOINC `($__internal_1_$__cuda_sm20_dsqrt_rn_f64_mediumpath_v1) ;  /* 0x0000002000207944 */ /* 0x020fea0003c00000 */
[----:B------:R-:W-:Y:S02]  /*0370*/  IMAD.MOV.U32 R30, RZ, RZ, R18 ;  /* 0x000000ffff1e7224 */ /* 0x000fe400078e0012 */
[----:B------:R-:W-:-:S07]  /*0380*/  IMAD.MOV.U32 R31, RZ, RZ, R19 ;  /* 0x000000ffff1f7224 */ /* 0x000fce00078e0013 */
.L_x_1:
[----:B------:R-:W0:Y:S01]  /*0390*/  LDCU.64 UR8, c[0x0][0x388] ;  /* 0x00007100ff0877ac */ /* 0x000e220008000a00 */
[----:B------:R-:W1:Y:S01]  /*03a0*/  LDCU.64 UR4, c[0x0][0x3c0] ;  /* 0x00007800ff0477ac */ /* 0x000e620008000a00 */
[----:B0-----:R-:W-:-:S04]  /*03b0*/  ISETP.GE.U32.AND P0, PT, R57, UR8, PT ;  /* 0x0000000839007c0c */ /* 0x001fc8000bf06070 */
[----:B------:R-:W-:Y:S01]  /*03c0*/  ISETP.GE.AND.EX P0, PT, R0, UR9, PT, P0 ;  /* 0x0000000900007c0c */ /* 0x000fe2000bf06300 */
[----:B-1----:R-:W-:-:S12]  /*03d0*/  DMUL R30, R30, UR4 ;  /* 0x000000041e1e7c28 */ /* 0x002fd80008000000 */
[----:B------:R-:W-:Y:S05]  /*03e0*/  @P0 EXIT ;  /* 0x000000000000094d */ /* 0x000fea0003800000 */
[----:B------:R-:W0:Y:S01]  /*03f0*/  LDCU UR4, c[0x0][0x390] ;  /* 0x00007200ff0477ac */ /* 0x000e220008000800 */
[----:B------:R-:W1:Y:S01]  /*0400*/  LDCU UR5, c[0x0][0x370] ;  /* 0x00006e00ff0577ac */ /* 0x000e620008000800 */
[----:B0-----:R-:W-:Y:S01]  /*0410*/  UISETP.GE.AND UP0, UPT, UR4, 0x1, UPT ;  /* 0x000000010400788c */ /* 0x001fe2000bf06270 */
[----:B-1----:R-:W-:-:S08]  /*0420*/  IMAD R2, R2, UR5, RZ ;  /* 0x0000000502027c24 */ /* 0x002fd0000f8e02ff */
[----:B------:R-:W-:Y:S05]  /*0430*/  BRA.U !UP0, `(.L_x_2) ;  /* 0x0000001908387547 */ /* 0x000fea000b800000 */
[----:B------:R0:W5:Y:S04]  /*0440*/  LDG.E.64 R44, desc[UR6][R34.64+0x38] ;  /* 0x00003806222c7981 */ /* 0x000168000c1e1b00 */
[----:B------:R0:W5:Y:S04]  /*0450*/  LDG.E.64 R28, desc[UR6][R34.64+0x30] ;  /* 0x00003006221c7981 */ /* 0x000168000c1e1b00 */
[----:B------:R0:W5:Y:S04]  /*0460*/  LDG.E.128 R16, desc[UR6][R34.64+0x10] ;  /* 0x0000100622107981 */ /* 0x000168000c1e1d00 */
[----:B------:R0:W5:Y:S02]  /*0470*/  LDG.E.128 R12, desc[UR6][R34.64] ;  /* 0x00000006220c7981 */ /* 0x000164000c1e1d00 */
[C---:B-----5:R-:W-:Y:S01]  /*0480*/  VIADD R3, R20.reuse, 0x8ff34781 ;  /* 0x8ff3478114037836 */ /* 0x060fe20000000000 */
[C---:B------:R-:W-:Y:S01]  /*0490*/  IADD3 R6, PT, PT, R20.reuse, 0x5384540f, RZ ;  /* 0x5384540f14067810 */ /* 0x040fe20007ffe0ff */
[----:B------:R-:W-:Y:S01]  /*04a0*/  VIADD R4, R20, 0xf1bbcdc8 ;  /* 0xf1bbcdc814047836 */ /* 0x000fe20000000000 */
[C---:B------:R-:W-:Y:S01]  /*04b0*/  IADD3 R51, PT, PT, R21.reuse, -0x4498517b, RZ ;  /* 0xbb67ae8515337810 */ /* 0x040fe20007ffe0ff */
[C---:B------:R-:W-:Y:S01]  /*04c0*/  VIADD R5, R21.reuse, 0x1fd5c5a3 ;  /* 0x1fd5c5a315057836 */ /* 0x040fe20000000000 */
[----:B------:R-:W-:Y:S01]  /*04d0*/  UIADD3 UR4, UPT, UPT, -UR4, URZ, URZ ;  /* 0x000000ff04047290 */ /* 0x000fe2000fffe1ff */
[----:B------:R-:W-:-:S02]  /*04e0*/  VIADD R7, R21, 0x646e171e ;  /* 0x646e171e15077836 */ /* 0x000fc40000000000 */
[C---:B------:R-:W-:Y:S02]  /*04f0*/  VIADD R8, R20.reuse, 0xb54cda56 ;  /* 0xb54cda5614087836 */ /* 0x040fe40000000000 */
[C---:B------:R-:W-:Y:S02]  /*0500*/  VIADD R9, R21.reuse, 0xa9066899 ;  /* 0xa906689915097836 */ /* 0x040fe40000000000 */
[C---:B------:R-:W-:Y:S02]  /*0510*/  VIADD R10, R20.reuse, 0x1715609d ;  /* 0x1715609d140a7836 */ /* 0x040fe40000000000 */
[----:B------:R-:W-:Y:S02]  /*0520*/  VIADD R11, R21, 0xed9eba14 ;  /* 0xed9eba14150b7836 */ /* 0x000fe40000000000 */
[C---:B------:R-:W-:Y:S02]  /*0530*/  VIADD R50, R20.reuse, 0x3c6ef372 ;  /* 0x3c6ef37214327836 */ /* 0x040fe40000000000 */
[----:B0-----:R-:W-:-:S07]  /*0540*/  VIADD R52, R20, 0x9e3779b9 ;  /* 0x9e3779b914347836 */ /* 0x001fce0000000000 */
.L_x_17:
[----:B------:R0:W-:Y:S01]  /*0550*/  STG.E.128 desc[UR6][R34.64+0x20], R20 ;  /* 0x0000201422007986 */ /* 0x0001e2000c101d06 */
[----:B------:R-:W1:Y:S01]  /*0560*/  LDCU.64 UR8, c[0x0][0x3a8] ;  /* 0x00007500ff0877ac */ /* 0x000e620008000a00 */
[----:B------:R-:W-:Y:S02]  /*0570*/  IMAD.U32 R53, RZ, RZ, UR4 ;  /* 0x00000004ff357e24 */ /* 0x000fe4000f8e00ff */
[----:B------:R0:W-:Y:S01]  /*0580*/  STG.E desc[UR6][R34.64+0x34], R29 ;  /* 0x0000341d22007986 */ /* 0x0001e2000c101906 */
[----:B-1----:R-:W-:Y:S02]  /*0590*/  IMAD.U32 R26, RZ, RZ, UR8 ;  /* 0x00000008ff1a7e24 */ /* 0x002fe4000f8e00ff */
[----:B0-----:R-:W-:-:S07]  /*05a0*/  IMAD.U32 R27, RZ, RZ, UR9 ;  /* 0x00000009ff1b7e24 */ /* 0x001fce000f8e00ff */
.L_x_16:
[----:B------:R-:W-:Y:S01]  /*05b0*/  ISETP.NE.AND P0, PT, R28, 0x1, PT ;  /* 0x000000011c00780c */ /* 0x000fe20003f05270 */
[----:B------:R-:W-:Y:S01]  /*05c0*/  VIADD R53, R53, 0x1 ;  /* 0x0000000135357836 */ /* 0x000fe20000000000 */
[----:B------:R-:W-:Y:S01]  /*05d0*/  BSSY.RECONVERGENT B0, `(.L_x_3) ;  /* 0x0000121000007945 */ /* 0x000fe20003800200 */
[----:B------:R-:W-:Y:S01]  /*05e0*/  MOV R38, R44 ;  /* 0x0000002c00267202 */ /* 0x000fe20000000f00 */
[----:B------:R-:W-:Y:S02]  /*05f0*/  IMAD.MOV.U32 R39, RZ, RZ, R45 ;  /* 0x000000ffff277224 */ /* 0x000fe400078e002d */
[----:B------:R-:W-:Y:S01]  /*0600*/  ISETP.NE.AND P1, PT, R53, RZ, PT ;  /* 0x000000ff3500720c */ /* 0x000fe20003f25270 */
[----:B------:R-:W-:-:S06]  /*0610*/  IMAD.MOV.U32 R28, RZ, RZ, RZ ;  /* 0x000000ffff1c7224 */ /* 0x000fcc00078e00ff */
[----:B------:R-:W-:Y:S06]  /*0620*/  @!P0 BRA `(.L_x_4) ;  /* 0x00000010006c8947 */ /* 0x000fec0003800000 */
[----:B------:R-:W-:Y:S01]  /*0630*/  VIADD R12, R12, 0x1 ;  /* 0x000000010c0c7836 */ /* 0x000fe20000000000 */
[----:B------:R-:W-:Y:S03]  /*0640*/  BSSY.RECONVERGENT B1, `(.L_x_5) ;  /* 0x000000c000017945 */ /* 0x000fe60003800200 */
[C---:B------:R-:W-:Y:S01]  /*0650*/  IMAD.WIDE.U32 R38, R12.reuse, -0x2daee0ad, RZ ;  /* 0xd2511f530c267825 */ /* 0x040fe200078e00ff */
[----:B------:R-:W-:-:S13]  /*0660*/  ISETP.NE.AND P0, PT, R12, RZ, PT ;  /* 0x000000ff0c00720c */ /* 0x000fda0003f05270 */
[----:B------:R-:W-:Y:S05]  /*0670*/  @P0 BRA `(.L_x_6) ;  /* 0x0000000000200947 */ /* 0x000fea0003800000 */
[----:B------:R-:W-:-:S05]  /*0680*/  VIADD R13, R13, 0x1 ;  /* 0x000000010d0d7836 */ /* 0x000fca0000000000 */
[----:B------:R-:W-:-:S13]  /*0690*/  ISETP.NE.AND P0, PT, R13, RZ, PT ;  /* 0x000000ff0d00720c */ /* 0x000fda0003f05270 */
[----:B------:R-:W-:Y:S01]  /*06a0*/  @!P0 VIADD R14, R14, 0x1 ;  /* 0x000000010e0e8836 */ /* 0x000fe20000000000 */
[----:B------:R-:W-:Y:S01]  /*06b0*/  @!P0 IADD3 R24, PT, PT, R15, 0x1, RZ ;  /* 0x000000010f188810 */ /* 0x000fe20007ffe0ff */
[----:B------:R-:W-:-:S03]  /*06c0*/  @!P0 IMAD.MOV.U32 R13, RZ, RZ, RZ ;  /* 0x000000ffff0d8224 */ /* 0x000fc600078e00ff */
[----:B------:R-:W-:-:S13]  /*06d0*/  ISETP.NE.AND P2, PT, R14, RZ, !P0 ;  /* 0x000000ff0e00720c */ /* 0x000fda0004745270 */
[----:B------:R-:W-:-:S04]  /*06e0*/  @P2 IMAD.MOV R24, RZ, RZ, R15 ;  /* 0x000000ffff182224 */ /* 0x000fc800078e020f */
[----:B------:R-:W-:-:S07]  /*06f0*/  @!P0 IMAD.MOV.U32 R15, RZ, RZ, R24 ;  /* 0x000000ffff0f8224 */ /* 0x000fce00078e0018 */
.L_x_6:
[----:B------:R-:W-:Y:S05]  /*0700*/  BSYNC.RECONVERGENT B1 ;  /* 0x0000000000017941 */ /* 0x000fea0003800200 */
.L_x_5:
[----:B------:R-:W-:Y:S01]  /*0710*/  IMAD.WIDE.U32 R36, R14, -0x326172a9, RZ ;  /* 0xcd9e8d570e247825 */ /* 0x000fe200078e00ff */
[----:B------:R-:W-:Y:S01]  /*0720*/  LOP3.LUT R24, R15, R39, R21, 0x96, !PT ;  /* 0x000000270f187212 */ /* 0x000fe200078e9615 */
[----:B------:R-:W-:Y:S01]  /*0730*/  BSSY.RECONVERGENT B1, `(.L_x_7) ;  /* 0x0000043000017945 */ /* 0x000fe20003800200 */
[----:B------:R-:W-:Y:S01]  /*0740*/  ISETP.NE.AND P0, PT, R22, 0x1, PT ;  /* 0x000000011600780c */ /* 0x000fe20003f05270 */
[----:B------:R-:W-:Y:S01]  /*0750*/  VIADD R56, R21, 0x96a522ad ;  /* 0x96a522ad15387836 */ /* 0x000fe20000000000 */
[----:B------:R-:W-:Y:S01]  /*0760*/  LOP3.LUT R40, R13, R20, R37, 0x96, !PT ;  /* 0x000000140d287212 */ /* 0x000fe200078e9625 */
[----:B------:R-:W-:-:S04]  /*0770*/  IMAD.WIDE.U32 R24, R24, -0x326172a9, RZ ;  /* 0xcd9e8d5718187825 */ /* 0x000fc800078e00ff */
[----:B------:R-:W-:Y:S01]  /*0780*/  IMAD.WIDE.U32 R40, R40, -0x2daee0ad, RZ ;  /* 0xd2511f5328287825 */ /* 0x000fe200078e00ff */
[----:B------:R-:W-:-:S03]  /*0790*/  LOP3.LUT R39, R25, R36, R52, 0x96, !PT ;  /* 0x0000002419277212 */ /* 0x000fc600078e9634 */
[----:B------:R-:W-:Y:S01]  /*07a0*/  VIADD R25, R21, 0x76cf5d0a ;  /* 0x76cf5d0a15197836 */ /* 0x000fe20000000000 */
[----:B------:R-:W-:Y:S01]  /*07b0*/  LOP3.LUT R36, R41, R38, R51, 0x96, !PT ;  /* 0x0000002629247212 */ /* 0x000fe200078e9633 */
[----:B------:R-:W-:-:S04]  /*07c0*/  IMAD.WIDE.U32 R38, R39, -0x2daee0ad, RZ ;  /* 0xd2511f5327267825 */ /* 0x000fc800078e00ff */
[----:B------:R-:W-:Y:S01]  /*07d0*/  IMAD.WIDE.U32 R36, R36, -0x326172a9, RZ ;  /* 0xcd9e8d5724247825 */ /* 0x000fe200078e00ff */
[----:B------:R-:W-:Y:S02]  /*07e0*/  LOP3.LUT R25, R39, R40, R25, 0x96, !PT ;  /* 0x0000002827197212 */ /* 0x000fe400078e9619 */
[----:B------:R-:W-:Y:S01]  /*07f0*/  IADD3 R39, PT, PT, R21, 0x32370b8f, RZ ;  /* 0x32370b8f15277810 */ /* 0x000fe20007ffe0ff */
[----:B------:R-:W-:Y:S01]  /*0800*/  IMAD.MOV.U32 R28, RZ, RZ, R18 ;  /* 0x000000ffff1c7224 */ /* 0x000fe200078e0012 */
[----:B------:R-:W-:Y:S01]  /*0810*/  LOP3.LUT R40, R37, R24, R50, 0x96, !PT ;  /* 0x0000001825287212 */ /* 0x000fe200078e9632 */
[----:B------:R-:W-:Y:S02]  /*0820*/  VIADD R37, R20, 0xdaa66d2b ;  /* 0xdaa66d2b14257836 */ /* 0x000fe40000000000 */
[----:B------:R-:W-:-:S04]  /*0830*/  IMAD.WIDE.U32 R24, R25, -0x326172a9, RZ ;  /* 0xcd9e8d5719187825 */ /* 0x000fc800078e00ff */
[----:B------:R-:W-:Y:S01]  /*0840*/  IMAD.WIDE.U32 R40, R40, -0x2daee0ad, RZ ;  /* 0xd2511f5328287825 */ /* 0x000fe200078e00ff */
[----:B------:R-:W-:-:S03]  /*0850*/  LOP3.LUT R37, R25, R36, R37, 0x96, !PT ;  /* 0x0000002419257212 */ /* 0x000fc600078e9625 */
[----:B------:R-:W-:Y:S01]  /*0860*/  VIADD R25, R20, 0x78dde6e4 ;  /* 0x78dde6e414197836 */ /* 0x000fe20000000000 */
[----:B------:R-:W-:Y:S01]  /*0870*/  LOP3.LUT R36, R41, R38, R39, 0x96, !PT ;  /* 0x0000002629247212 */ /* 0x000fe200078e9627 */
[----:B------:R-:W-:-:S04]  /*0880*/  IMAD.WIDE.U32 R38, R37, -0x2daee0ad, RZ ;  /* 0xd2511f5325267825 */ /* 0x000fc800078e00ff */
[----:B------:R-:W-:Y:S01]  /*0890*/  IMAD.WIDE.U32 R36, R36, -0x326172a9, RZ ;  /* 0xcd9e8d5724247825 */ /* 0x000fe200078e00ff */
[----:B------:R-:W-:-:S04]  /*08a0*/  LOP3.LUT R41, R39, R40, R11, 0x96, !PT ;  /* 0x0000002827297212 */ /* 0x000fc800078e960b */
[----:B------:R-:W-:Y:S01]  /*08b0*/  LOP3.LUT R40, R37, R24, R25, 0x96, !PT ;  /* 0x0000001825287212 */ /* 0x000fe200078e9619 */
[----:B------:R-:W-:-:S04]  /*08c0*/  IMAD.WIDE.U32 R24, R41, -0x326172a9, RZ ;  /* 0xcd9e8d5729187825 */ /* 0x000fc800078e00ff */
[----:B------:R-:W-:Y:S01]  /*08d0*/  IMAD.WIDE.U32 R40, R40, -0x2daee0ad, RZ ;  /* 0xd2511f5328287825 */ /* 0x000fe200078e00ff */
[----:B------:R-:W-:-:S04]  /*08e0*/  LOP3.LUT R39, R25, R36, R10, 0x96, !PT ;  /* 0x0000002419277212 */ /* 0x000fc800078e960a */
[----:B------:R-:W-:Y:S01]  /*08f0*/  LOP3.LUT R36, R41, R38, R9, 0x96, !PT ;  /* 0x0000002629247212 */ /* 0x000fe200078e9609 */
[----:B------:R-:W-:Y:S01]  /*0900*/  IMAD.WIDE.U32 R38, R39, -0x2daee0ad, RZ ;  /* 0xd2511f5327267825 */ /* 0x000fe200078e00ff */
[----:B------:R-:W-:-:S03]  /*0910*/  MOV R41, R19 ;  /* 0x0000001300297202 */ /* 0x000fc60000000f00 */
[----:B------:R-:W-:Y:S01]  /*0920*/  IMAD.WIDE.U32 R36, R36, -0x326172a9, RZ ;  /* 0xcd9e8d5724247825 */ /* 0x000fe200078e00ff */
[----:B------:R-:W-:-:S04]  /*0930*/  LOP3.LUT R54, R39, R40, R7, 0x96, !PT ;  /* 0x0000002827367212 */ /* 0x000fc800078e9607 */
[----:B------:R-:W-:Y:S01]  /*0940*/  LOP3.LUT R24, R37, R24, R8, 0x96, !PT ;  /* 0x0000001825187212 */ /* 0x000fe200078e9608 */
[----:B------:R-:W-:-:S04]  /*0950*/  IMAD.WIDE.U32 R54, R54, -0x326172a9, RZ ;  /* 0xcd9e8d5736367825 */ /* 0x000fc800078e00ff */
[----:B------:R-:W-:Y:S01]  /*0960*/  IMAD.WIDE.U32 R24, R24, -0x2daee0ad, RZ ;  /* 0xd2511f5318187825 */ /* 0x000fe200078e00ff */
[----:B------:R-:W-:-:S04]  /*0970*/  LOP3.LUT R36, R55, R36, R6, 0x96, !PT ;  /* 0x0000002437247212 */ /* 0x000fc800078e9606 */
[----:B------:R-:W-:Y:S01]  /*0980*/  LOP3.LUT R38, R25, R38, R5, 0x96, !PT ;  /* 0x0000002619267212 */ /* 0x000fe200078e9605 */
[----:B------:R-:W-:Y:S02]  /*0990*/  VIADD R25, R21, 0xdb3d7428 ;  /* 0xdb3d742815197836 */ /* 0x000fe40000000000 */
[----:B------:R-:W-:-:S04]  /*09a0*/  IMAD.WIDE.U32 R36, R36, -0x2daee0ad, RZ ;  /* 0xd2511f5324247825 */ /* 0x000fc800078e00ff */
[----:B------:R-:W-:Y:S01]  /*09b0*/  IMAD.WIDE.U32 R38, R38, -0x326172a9, RZ ;  /* 0xcd9e8d5726267825 */ /* 0x000fe200078e00ff */
[----:B------:R-:W-:-:S04]  /*09c0*/  LOP3.LUT R25, R37, R24, R25, 0x96, !PT ;  /* 0x0000001825197212 */ /* 0x000fc800078e9619 */
[----:B------:R-:W-:Y:S01]  /*09d0*/  LOP3.LUT R54, R39, R54, R4, 0x96, !PT ;  /* 0x0000003627367212 */ /* 0x000fe200078e9604 */
[----:B------:R-:W-:-:S04]  /*09e0*/  IMAD.WIDE.U32 R24, R25, -0x326172a9, RZ ;  /* 0xcd9e8d5719187825 */ /* 0x000fc800078e00ff */
[----:B------:R-:W-:Y:S01]  /*09f0*/  IMAD.HI.U32 R37, R54, -0x2daee0ad, RZ ;  /* 0xd2511f5336257827 */ /* 0x000fe200078e00ff */
[----:B------:R-:W-:-:S04]  /*0a00*/  LOP3.LUT R55, R25, R38, R3, 0x96, !PT ;  /* 0x0000002619377212 */ /* 0x000fc800078e9603 */
[----:B------:R-:W-:Y:S01]  /*0a10*/  LOP3.LUT R56, R37, R36, R56, 0x96, !PT ;  /* 0x0000002425387212 */ /* 0x000fe200078e9638 */
[----:B------:R-:W-:Y:S02]  /*0a20*/  IMAD.MOV.U32 R37, RZ, RZ, R17 ;  /* 0x000000ffff257224 */ /* 0x000fe400078e0011 */
[----:B------:R-:W-:Y:S01]  /*0a30*/  IMAD.MOV.U32 R36, RZ, RZ, R55 ;  /* 0x000000ffff247224 */ /* 0x000fe200078e0037 */
[----:B------:R-:W-:Y:S06]  /*0a40*/  @!P0 BRA `(.L_x_8) ;  /* 0x0000000000448947 */ /* 0x000fec0003800000 */
[----:B------:R-:W-:-:S13]  /*0a50*/  ISETP.NE.AND P0, PT, R22, 0x3, PT ;  /* 0x000000031600780c */ /* 0x000fda0003f05270 */
[----:B------:R-:W-:Y:S05]  /*0a60*/  @!P0 BRA `(.L_x_9) ;  /* 0x00000000002c8947 */ /* 0x000fea0003800000 */
[----:B------:R-:W-:Y:S01]  /*0a70*/  ISETP.NE.AND P0, PT, R22, 0x2, PT ;  /* 0x000000021600780c */ /* 0x000fe20003f05270 */
[----:B------:R-:W-:Y:S02]  /*0a80*/  IMAD.MOV.U32 R37, RZ, RZ, R16 ;  /* 0x000000ffff257224 */ /* 0x000fe400078e0010 */
[----:B------:R-:W-:Y:S02]  /*0a90*/  IMAD.MOV.U32 R28, RZ, RZ, R17 ;  /* 0x000000ffff1c7224 */ /* 0x000fe400078e0011 */
[----:B------:R-:W-:Y:S02]  /*0aa0*/  IMAD.MOV.U32 R41, RZ, RZ, R18 ;  /* 0x000000ffff297224 */ /* 0x000fe400078e0012 */
[----:B------:R-:W-:-:S06]  /*0ab0*/  IMAD.MOV.U32 R36, RZ, RZ, R19 ;  /* 0x000000ffff247224 */ /* 0x000fcc00078e0013 */
[----:B------:R-:W-:Y:S05]  /*0ac0*/  @P0 BRA `(.L_x_8) ;  /* 0x0000000000240947 */ /* 0x000fea0003800000 */
[----:B------:R-:W-:Y:S01]  /*0ad0*/  MOV R37, R18 ;  /* 0x0000001200257202 */ /* 0x000fe20000000f00 */
[----:B------:R-:W-:Y:S02]  /*0ae0*/  IMAD.MOV.U32 R28, RZ, RZ, R19 ;  /* 0x000000ffff1c7224 */ /* 0x000fe400078e0013 */
[----:B------:R-:W-:Y:S02]  /*0af0*/  IMAD.MOV.U32 R41, RZ, RZ, R55 ;  /* 0x000000ffff297224 */ /* 0x000fe400078e0037 */
[----:B------:R-:W-:Y:S01]  /*0b00*/  IMAD.MOV.U32 R36, RZ, RZ, R24 ;  /* 0x000000ffff247224 */ /* 0x000fe200078e0018 */
[----:B------:R-:W-:Y:S06]  /*0b10*/  BRA `(.L_x_8) ;  /* 0x0000000000107947 */ /* 0x000fec0003800000 */
.L_x_9:
[----:B------:R-:W-:Y:S01]  /*0b20*/  IMAD.MOV.U32 R37, RZ, RZ, R19 ;  /* 0x000000ffff257224 */ /* 0x000fe200078e0013 */
[----:B------:R-:W-:Y:S01]  /*0b30*/  MOV R41, R24 ;  /* 0x0000001800297202 */ /* 0x000fe20000000f00 */
[----:B------:R-:W-:Y:S02]  /*0b40*/  IMAD.MOV.U32 R28, RZ, RZ, R55 ;  /* 0x000000ffff1c7224 */ /* 0x000fe400078e0037 */
[----:B------:R-:W-:-:S07]  /*0b50*/  IMAD.MOV.U32 R36, RZ, RZ, R56 ;  /* 0x000000ffff247224 */ /* 0x000fce00078e0038 */
.L_x_8:
[----:B------:R-:W-:Y:S05]  /*0b60*/  BSYNC.RECONVERGENT B1 ;  /* 0x0000000000017941 */ /* 0x000fea0003800200 */
.L_x_7:
[----:B------:R-:W-:Y:S01]  /*0b70*/  IMAD.WIDE.U32 R38, R28, 0x200000, RZ ;  /* 0x002000001c267825 */ /* 0x000fe200078e00ff */
[----:B------:R-:W-:Y:S03]  /*0b80*/  BSSY.RECONVERGENT B1, `(.L_x_10) ;  /* 0x0000062000017945 */ /* 0x000fe60003800200 */
[----:B------:R-:W-:Y:S01]  /*0b90*/  IMAD.MOV.U32 R18, RZ, RZ, 0x0 ;  /* 0x00000000ff127424 */ /* 0x000fe200078e00ff */
[----:B------:R-:W-:Y:S01]  /*0ba0*/  LOP3.LUT R38, R38, R37, RZ, 0x3c, !PT ;  /* 0x0000002526267212 */ /* 0x000fe200078e3cff */
[----:B------:R-:W-:Y:S02]  /*0bb0*/  IMAD.MOV.U32 R19, RZ, RZ, 0x3ca00000 ;  /* 0x3ca00000ff137424 */ /* 0x000fe400078e00ff */
[----:B------:R-:W-:Y:S01]  /*0bc0*/  IMAD.WIDE.U32 R36, R36, 0x200000, RZ ;  /* 0x0020000024247825 */ /* 0x000fe200078e00ff */
[----:B------:R-:W0:Y:S02]  /*0bd0*/  I2F.F64.U64 R48, R38 ;  /* 0x0000002600307312 */ /* 0x000e240000301800 */
[----:B------:R-:W-:-:S06]  /*0be0*/  LOP3.LUT R36, R36, R41, RZ, 0x3c, !PT ;  /* 0x0000002924247212 */ /* 0x000fcc00078e3cff */
[----:B------:R-:W1:Y:S01]  /*0bf0*/  I2F.F64.U64 R16, R36 ;  /* 0x0000002400107312 */ /* 0x000e620000301800 */
[----:B0-----:R-:W-:Y:S02]  /*0c00*/  DFMA R48, R48, R18, 5.5511151231257827021e-17 ;  /* 0x3c9000003030742b */ /* 0x001fe40000000012 */
[----:B-1----:R-:W-:-:S08]  /*0c10*/  DFMA R18, R16, 2.2204460492503130808e-16, R18 ;  /* 0x3cb000001012782b */ /* 0x002fd00000000012 */
[----:B------:R-:W-:Y:S01]  /*0c20*/  ISETP.GT.AND P2, PT, R49, 0xfffff, PT ;  /* 0x000fffff3100780c */ /* 0x000fe20003f44270 */
[----:B------:R-:W-:Y:S02]  /*0c30*/  IMAD.MOV.U32 R40, RZ, RZ, R48 ;  /* 0x000000ffff287224 */ /* 0x000fe400078e0030 */
[----:B------:R-:W-:Y:S01]  /*0c40*/  IMAD.MOV.U32 R41, RZ, RZ, R49 ;  /* 0x000000ffff297224 */ /* 0x000fe200078e0031 */
[----:B------:R-:W-:Y:S01]  /*0c50*/  DMUL R16, RZ, R18 ;  /* 0x00000012ff107228 */ /* 0x000fe20000000000 */
[----:B------:R-:W-:-:S08]  /*0c60*/  IMAD.SHL.U32 R38, R19, 0x2, RZ ;  /* 0x0000000213267824 */ /* 0x000fd000078e00ff */
[----:B------:R-:W-:Y:S01]  /*0c70*/  @!P2 DMUL R40, R40, 1.80143985094819840000e+16 ;  /* 0x435000002828a828 */ /* 0x000fe20000000000 */
[----:B------:R-:W-:-:S04]  /*0c80*/  ISETP.GT.U32.AND P3, PT, R38, -0x79800000, PT ;  /* 0x868000002600780c */ /* 0x000fc80003f64070 */
[----:B------:R-:W-:Y:S02]  /*0c90*/  FSEL R37, R17, R19, P3 ;  /* 0x0000001311257208 */ /* 0x000fe40001800000 */
[----:B------:R-:W-:-:S03]  /*0ca0*/  FSEL R18, R16, R18, P3 ;  /* 0x0000001210127208 */ /* 0x000fc60001800000 */
[----:B------:R-:W-:Y:S01]  /*0cb0*/  @!P2 MOV R49, R41 ;  /* 0x000000290031a202 */ /* 0x000fe20000000f00 */
[----:B------:R-:W-:Y:S02]  /*0cc0*/  VIADD R19, R37, 0x100000 ;  /* 0x0010000025137836 */ /* 0x000fe40000000000 */
[----:B------:R-:W-:Y:S02]  /*0cd0*/  IMAD.MOV.U32 R36, RZ, RZ, R18 ;  /* 0x000000ffff247224 */ /* 0x000fe400078e0012 */
[----:B------:R-:W-:Y:S01]  /*0ce0*/  VIADD R28, R49, 0xffffffff ;  /* 0xffffffff311c7836 */ /* 0x000fe20000000000 */
[----:B------:R-:W0:Y:S01]  /*0cf0*/  FRND.F64 R38, R18 ;  /* 0x0000001200267313 */ /* 0x000e220000301800 */
[----:B------:R-:W-:-:S03]  /*0d00*/  @!P2 IMAD.MOV.U32 R48, RZ, RZ, R40 ;  /* 0x000000ffff30a224 */ /* 0x000fc600078e0028 */
[----:B------:R-:W-:Y:S02]  /*0d10*/  ISETP.GE.U32.AND P0, PT, R28, 0x7fefffff, PT ;  /* 0x7fefffff1c00780c */ /* 0x000fe40003f06070 */
[----:B------:R-:W-:Y:S01]  /*0d20*/  MOV R28, 0xfffffc01 ;  /* 0xfffffc01001c7802 */ /* 0x000fe20000000f00 */
[----:B------:R-:W-:Y:S01]  /*0d30*/  @!P2 IMAD.MOV.U32 R28, RZ, RZ, -0x435 ;  /* 0xfffffbcbff1ca424 */ /* 0x000fe200078e00ff */
[----:B0-----:R-:W-:-:S09]  /*0d40*/  DFMA R38, R38, -0.5, R36 ;  /* 0xbfe000002626782b */ /* 0x001fd20000000024 */
[----:B------:R-:W-:Y:S01]  /*0d50*/  @P0 IMAD.MOV.U32 R16, RZ, RZ, 0x0 ;  /* 0x00000000ff100424 */ /* 0x000fe200078e00ff */
[----:B------:R-:W-:Y:S01]  /*0d60*/  @P0 LOP3.LUT P3, RZ, R41, 0x7fffffff, RZ, 0xc0, !PT ;  /* 0x7fffffff29ff0812 */ /* 0x000fe2000786c0ff */
[----:B------:R-:W-:-:S06]  /*0d70*/  @P0 IMAD.MOV.U32 R17, RZ, RZ, 0x7ff00000 ;  /* 0x7ff00000ff110424 */ /* 0x000fcc00078e00ff */
[----:B------:R-:W-:-:S10]  /*0d80*/  @P0 DFMA R16, R40, R16, +INF ;  /* 0x7ff000002810042b */ /* 0x000fd40000000010 */
[----:B------:R-:W-:Y:S02]  /*0d90*/  @P0 FSEL R16, R16, RZ, P3 ;  /* 0x000000ff10100208 */ /* 0x000fe40001800000 */
[----:B------:R-:W-:Y:S01]  /*0da0*/  @P0 FSEL R17, R17, -QNAN , P3 ;  /* 0xfff0000011110808 */ /* 0x000fe20001800000 */
[----:B------:R-:W-:Y:S06]  /*0db0*/  @P0 BRA `(.L_x_11) ;  /* 0x0000000000f80947 */ /* 0x000fec0003800000 */
[C---:B------:R-:W-:Y:S01]  /*0dc0*/  LOP3.LUT R16, R49.reuse, 0xfffff, RZ, 0xc0, !PT ;  /* 0x000fffff31107812 */ /* 0x040fe200078ec0ff */
[----:B------:R-:W-:Y:S01]  /*0dd0*/  IMAD.MOV.U32 R40, RZ, RZ, RZ ;  /* 0x000000ffff287224 */ /* 0x000fe200078e00ff */
[----:B------:R-:W-:Y:S01]  /*0de0*/  UMOV UR8, 0x3ae80f1e ;  /* 0x3ae80f1e00087882 */ /* 0x000fe20000000000 */
[----:B------:R-:W-:Y:S01]  /*0df0*/  UMOV UR9, 0x3eb1380b ;  /* 0x3eb1380b00097882 */ /* 0x000fe20000000000 */
[----:B------:R-:W-:Y:S01]  /*0e00*/  LOP3.LUT R17, R16, 0x3ff00000, RZ, 0xfc, !PT ;  /* 0x3ff0000010117812 */ /* 0x000fe200078efcff */
[----:B------:R-:W-:Y:S01]  /*0e10*/  IMAD.MOV.U32 R16, RZ, RZ, R48 ;  /* 0x000000ffff107224 */ /* 0x000fe200078e0030 */
[----:B------:R-:W-:Y:S02]  /*0e20*/  LEA.HI R28, R49, R28, RZ, 0xc ;  /* 0x0000001c311c7211 */ /* 0x000fe400078f60ff */
[----:B------:R-:W-:-:S13]  /*0e30*/  ISETP.GE.U32.AND P0, PT, R17, 0x3ff6a09f, PT ;  /* 0x3ff6a09f1100780c */ /* 0x000fda0003f06070 */
[----:B------:R-:W-:Y:S02]  /*0e40*/  @P0 VIADD R41, R17, 0xfff00000 ;  /* 0xfff0000011290836 */ /* 0x000fe40000000000 */
[----:B------:R-:W-:-:S03]  /*0e50*/  @P0 VIADD R28, R28, 0x1 ;  /* 0x000000011c1c0836 */ /* 0x000fc60000000000 */
[----:B------:R-:W-:-:S06]  /*0e60*/  @P0 MOV R17, R41 ;  /* 0x0000002900110202 */ /* 0x000fcc0000000f00 */
[C---:B------:R-:W-:Y:S02]  /*0e70*/  DADD R42, R16.reuse, 1 ;  /* 0x3ff00000102a7429 */ /* 0x040fe40000000000 */
[----:B------:R-:W-:-:S04]  /*0e80*/  DADD R16, R16, -1 ;  /* 0xbff0000010107429 */ /* 0x000fc80000000000 */
[----:B------:R-:W0:Y:S02]  /*0e90*/  MUFU.RCP64H R41, R43 ;  /* 0x0000002b00297308 */ /* 0x000e240000001800 */
[----:B0-----:R-:W-:-:S08]  /*0ea0*/  DFMA R46, -R42, R40, 1 ;  /* 0x3ff000002a2e742b */ /* 0x001fd00000000128 */
[----:B------:R-:W-:-:S08]  /*0eb0*/  DFMA R46, R46, R46, R46 ;  /* 0x0000002e2e2e722b */ /* 0x000fd0000000002e */
[----:B------:R-:W-:-:S08]  /*0ec0*/  DFMA R46, R40, R46, R40 ;  /* 0x0000002e282e722b */ /* 0x000fd00000000028 */
[----:B------:R-:W-:-:S08]  /*0ed0*/  DMUL R44, R16, R46 ;  /* 0x0000002e102c7228 */ /* 0x000fd00000000000 */
[----:B------:R-:W-:-:S08]  /*0ee0*/  DFMA R44, R16, R46, R44 ;  /* 0x0000002e102c722b */ /* 0x000fd0000000002c */
[----:B------:R-:W-:Y:S02]  /*0ef0*/  DADD R40, R16, -R44 ;  /* 0x0000000010287229 */ /* 0x000fe4000000082c */
[----:B------:R-:W-:-:S06]  /*0f00*/  DMUL R42, R44, R44 ;  /* 0x0000002c2c2a7228 */ /* 0x000fcc0000000000 */
[----:B------:R-:W-:-:S08]  /*0f10*/  DADD R40, R40, R40 ;  /* 0x0000000028287229 */ /* 0x000fd00000000028 */
[----:B------:R-:W-:Y:S01]  /*0f20*/  DFMA R40, R16, -R44, R40 ;  /* 0x8000002c1028722b */ /* 0x000fe20000000028 */
[----:B------:R-:W-:Y:S02]  /*0f30*/  IMAD.MOV.U32 R16, RZ, RZ, -0x748574fc ;  /* 0x8b7a8b04ff107424 */ /* 0x000fe400078e00ff */
[----:B------:R-:W-:-:S05]  /*0f40*/  IMAD.MOV.U32 R17, RZ, RZ, 0x3ed0ee25 ;  /* 0x3ed0ee25ff117424 */ /* 0x000fca00078e00ff */
[----:B------:R-:W-:Y:S02]  /*0f50*/  DMUL R40, R46, R40 ;  /* 0x000000282e287228 */ /* 0x000fe40000000000 */
[----:B------:R-:W-:Y:S01]  /*0f60*/  DFMA R16, R42, UR8, R16 ;  /* 0x000000082a107c2b */ /* 0x000fe20008000010 */
[----:B------:R-:W-:Y:S01]  /*0f70*/  UMOV UR8, 0x9f02676f ;  /* 0x9f02676f00087882 */ /* 0x000fe20000000000 */
[----:B------:R-:W-:-:S06]  /*0f80*/  UMOV UR9, 0x3ef3b266 ;  /* 0x3ef3b26600097882 */ /* 0x000fcc0000000000 */
[----:B------:R-:W-:Y:S01]  /*0f90*/  DFMA R16, R42, R16, UR8 ;  /* 0x000000082a107e2b */ /* 0x000fe20008000010 */
        /* <DEDUP_REMOVED lines=13> */
[----:B------:R-:W-:Y:S01]  /*1070*/  LOP3.LUT R16, R28, 0x80000000, RZ, 0x3c, !PT ;  /* 0x800000001c107812 */ /* 0x000fe200078e3cff */
[----:B------:R-:W-:Y:S01]  /*1080*/  IMAD.MOV.U32 R17, RZ, RZ, 0x43300000 ;  /* 0x43300000ff117424 */ /* 0x000fe200078e00ff */
[----:B------:R-:W-:-:S04]  /*1090*/  UMOV UR9, 0x3fb55555 ;  /* 0x3fb5555500097882 */ /* 0x000fc80000000000 */
[----:B------:R-:W-:Y:S01]  /*10a0*/  DFMA R48, R42, R48, UR8 ;  /* 0x000000082a307e2b */ /* 0x000fe20008000030 */
[----:B------:R-:W-:Y:S01]  /*10b0*/  UMOV UR8, 0x80000000 ;  /* 0x8000000000087882 */ /* 0x000fe20000000000 */
[----:B------:R-:W-:Y:S02]  /*10c0*/  UMOV UR9, 0x43300000 ;  /* 0x4330000000097882 */ /* 0x000fe40000000000 */
[----:B------:R-:W-:Y:S01]  /*10d0*/  DADD R16, R16, -UR8 ;  /* 0x8000000810107e29 */ /* 0x000fe20008000000 */
[----:B------:R-:W-:Y:S01]  /*10e0*/  UMOV UR8, 0xfefa39ef ;  /* 0xfefa39ef00087882 */ /* 0x000fe20000000000 */
[----:B------:R-:W-:Y:S02]  /*10f0*/  UMOV UR9, 0x3fe62e42 ;  /* 0x3fe62e4200097882 */ /* 0x000fe40000000000 */
[----:B------:R-:W-:-:S04]  /*1100*/  DMUL R48, R42, R48 ;  /* 0x000000302a307228 */ /* 0x000fc80000000000 */
[----:B------:R-:W-:-:S04]  /*1110*/  DFMA R46, R16, UR8, R44 ;  /* 0x00000008102e7c2b */ /* 0x000fc8000800002c */
[----:B------:R-:W-:-:S04]  /*1120*/  DFMA R40, R44, R48, R40 ;  /* 0x000000302c28722b */ /* 0x000fc80000000028 */
[----:B------:R-:W-:Y:S01]  /*1130*/  DFMA R42, R16, -UR8, R46 ;  /* 0x80000008102a7c2b */ /* 0x000fe2000800002e */
[----:B------:R-:W-:Y:S01]  /*1140*/  UMOV UR8, 0x3b39803f ;  /* 0x3b39803f00087882 */ /* 0x000fe20000000000 */
[----:B------:R-:W-:-:S06]  /*1150*/  UMOV UR9, 0x3c7abc9e ;  /* 0x3c7abc9e00097882 */ /* 0x000fcc0000000000 */
[----:B------:R-:W-:-:S08]  /*1160*/  DADD R42, -R44, R42 ;  /* 0x000000002c2a7229 */ /* 0x000fd0000000012a */
[----:B------:R-:W-:-:S08]  /*1170*/  DADD R40, R40, -R42 ;  /* 0x0000000028287229 */ /* 0x000fd0000000082a */
[----:B------:R-:W-:-:S08]  /*1180*/  DFMA R16, R16, UR8, R40 ;  /* 0x0000000810107c2b */ /* 0x000fd00008000028 */
[----:B------:R-:W-:-:S11]  /*1190*/  DADD R16, R46, R16 ;  /* 0x000000002e107229 */ /* 0x000fd60000000010 */
.L_x_11:
[----:B------:R-:W-:Y:S05]  /*11a0*/  BSYNC.RECONVERGENT B1 ;  /* 0x0000000000017941 */ /* 0x000fea0003800200 */
.L_x_10:
[----:B------:R-:W-:Y:S01]  /*11b0*/  UMOV UR8, 0x33145c07 ;  /* 0x33145c0700087882 */ /* 0x000fe20000000000 */
[----:B------:R-:W-:Y:S01]  /*11c0*/  UMOV UR9, 0x3ca1a626 ;  /* 0x3ca1a62600097882 */ /* 0x000fe20000000000 */
[----:B------:R-:W-:Y:S01]  /*11d0*/  MOV R44, 0xc1ef8528 ;  /* 0xc1ef8528002c7802 */ /* 0x000fe20000000f00 */
[C---:B------:R-:W-:Y:S01]  /*11e0*/  DMUL R46, R38.reuse, UR8 ;  /* 0x00000008262e7c28 */ /* 0x040fe20008000000 */
[----:B------:R-:W-:Y:S01]  /*11f0*/  UMOV UR8, 0x54442d18 ;  /* 0x54442d1800087882 */ /* 0x000fe20000000000 */
[----:B------:R-:W-:Y:S01]  /*1200*/  UMOV UR9, 0x400921fb ;  /* 0x400921fb00097882 */ /* 0x000fe20000000000 */
[----:B------:R-:W-:Y:S01]  /*1210*/  IMAD.MOV.U32 R45, RZ, RZ, 0x3e21eea7 ;  /* 0x3e21eea7ff2d7424 */ /* 0x000fe200078e00ff */
[----:B------:R-:W-:Y:S01]  /*1220*/  UMOV UR10, 0xf9785eba ;  /* 0xf9785eba000a7882 */ /* 0x000fe20000000000 */
[----:B------:R-:W-:Y:S01]  /*1230*/  IMAD.MOV.U32 R42, RZ, RZ, 0x2cb0d246 ;  /* 0x2cb0d246ff2a7424 */ /* 0x000fe200078e00ff */
[----:B------:R-:W-:Y:S01]  /*1240*/  UMOV UR11, 0x3de5db65 ;  /* 0x3de5db65000b7882 */ /* 0x000fe20000000000 */
[----:B------:R-:W-:Y:S01]  /*1250*/  IMAD.MOV.U32 R43, RZ, RZ, 0x3e5ae5f1 ;  /* 0x3e5ae5f1ff2b7424 */ /* 0x000fe200078e00ff */
[----:B------:R-:W-:Y:S01]  /*1260*/  DFMA R46, R38, UR8, R46 ;  /* 0x00000008262e7c2b */ /* 0x000fe2000800002e */
[----:B------:R-:W-:Y:S01]  /*1270*/  UMOV UR8, 0x20fd8164 ;  /* 0x20fd816400087882 */ /* 0x000fe20000000000 */
[----:B------:R-:W-:Y:S01]  /*1280*/  UMOV UR9, 0x3da8ff83 ;  /* 0x3da8ff8300097882 */ /* 0x000fe20000000000 */
[----:B------:R-:W-:Y:S01]  /*1290*/  DMUL R16, R16, -2 ;  /* 0xc000000010107828 */ /* 0x000fe20000000000 */
[----:B------:R-:W0:Y:S01]  /*12a0*/  F2I.S64.F64 R18, R18 ;  /* 0x0000001200127311 */ /* 0x000e220000301900 */
[----:B------:R-:W-:Y:S01]  /*12b0*/  IMAD.MOV.U32 R48, RZ, RZ, 0x0 ;  /* 0x00000000ff307424 */ /* 0x000fe200078e00ff */
[----:B------:R-:W-:Y:S01]  /*12c0*/  MOV R49, 0x3fd80000 ;  /* 0x3fd8000000317802 */ /* 0x000fe20000000f00 */
[----:B------:R-:W-:Y:S01]  /*12d0*/  BSSY.RECONVERGENT B1, `(.L_x_12) ;  /* 0x0000043000017945 */ /* 0x000fe20003800200 */
[----:B------:R-:W-:-:S04]  /*12e0*/  DMUL R40, R46, R46 ;  /* 0x0000002e2e287228 */ /* 0x000fc80000000000 */
[----:B------:R-:W1:Y:S01]  /*12f0*/  MUFU.RSQ64H R39, R17 ;  /* 0x0000001100277308 */ /* 0x000e620000001c00 */
[----:B------:R-:W-:-:S03]  /*1300*/  VIADD R38, R17, 0xfcb00000 ;  /* 0xfcb0000011267836 */ /* 0x000fc60000000000 */
[C---:B------:R-:W-:Y:S01]  /*1310*/  DFMA R44, R40.reuse, -UR8, R44 ;  /* 0x80000008282c7c2b */ /* 0x040fe2000800002c */
[----:B------:R-:W-:Y:S01]  /*1320*/  UMOV UR8, 0x8e06e6d9 ;  /* 0x8e06e6d900087882 */ /* 0x000fe20000000000 */
[----:B------:R-:W-:Y:S01]  /*1330*/  UMOV UR9, 0x3e927e4f ;  /* 0x3e927e4f00097882 */ /* 0x000fe20000000000 */
[C---:B------:R-:W-:Y:S01]  /*1340*/  DFMA R42, R40.reuse, UR10, -R42 ;  /* 0x0000000a282a7c2b */ /* 0x040fe2000800082a */
[----:B------:R-:W-:Y:S01]  /*1350*/  UMOV UR10, 0x69ace392 ;  /* 0x69ace392000a7882 */ /* 0x000fe20000000000 */
[----:B------:R-:W-:Y:S01]  /*1360*/  UMOV UR11, 0x3ec71de3 ;  /* 0x3ec71de3000b7882 */ /* 0x000fe20000000000 */
[----:B0-----:R-:W-:Y:S02]  /*1370*/  LOP3.LUT R28, R18, 0x1, RZ, 0xc0, !PT ;  /* 0x00000001121c7812 */ /* 0x001fe400078ec0ff */
[C---:B------:R-:W-:Y:S01]  /*1380*/  DFMA R44, R40.reuse, R44, -UR8 ;  /* 0x80000008282c7e2b */ /* 0x040fe2000800002c */
[----:B------:R-:W-:Y:S01]  /*1390*/  UMOV UR8, 0x19ddbce9 ;  /* 0x19ddbce900087882 */ /* 0x000fe20000000000 */
[----:B------:R-:W-:Y:S01]  /*13a0*/  UMOV UR9, 0x3efa01a0 ;  /* 0x3efa01a000097882 */ /* 0x000fe20000000000 */
[----:B------:R-:W-:Y:S01]  /*13b0*/  DFMA R42, R40, R42, UR10 ;  /* 0x0000000a282a7e2b */ /* 0x000fe2000800002a */
[----:B------:R-:W-:Y:S01]  /*13c0*/  UMOV UR10, 0x19db62a1 ;  /* 0x19db62a1000a7882 */ /* 0x000fe20000000000 */
[----:B------:R-:W-:Y:S01]  /*13d0*/  UMOV UR11, 0x3f2a01a0 ;  /* 0x3f2a01a0000b7882 */ /* 0x000fe20000000000 */
[----:B------:R-:W-:-:S02]  /*13e0*/  ISETP.NE.U32.AND P0, PT, R28, 0x1, PT ;  /* 0x000000011c00780c */ /* 0x000fc40003f05070 */
[C---:B------:R-:W-:Y:S01]  /*13f0*/  DFMA R44, R40.reuse, R44, UR8 ;  /* 0x00000008282c7e2b */ /* 0x040fe2000800002c */
[----:B------:R-:W-:Y:S01]  /*1400*/  UMOV UR8, 0x16c15d47 ;  /* 0x16c15d4700087882 */ /* 0x000fe20000000000 */
[----:B------:R-:W-:Y:S01]  /*1410*/  UMOV UR9, 0x3f56c16c ;  /* 0x3f56c16c00097882 */ /* 0x000fe20000000000 */
[C---:B------:R-:W-:Y:S01]  /*1420*/  DFMA R42, R40.reuse, R42, -UR10 ;  /* 0x8000000a282a7e2b */ /* 0x040fe2000800002a */
[----:B------:R-:W-:Y:S01]  /*1430*/  UMOV UR10, 0x11110818 ;  /* 0x11110818000a7882 */ /* 0x000fe20000000000 */
[----:B------:R-:W-:Y:S01]  /*1440*/  UMOV UR11, 0x3f811111 ;  /* 0x3f811111000b7882 */ /* 0x000fe20000000000 */
[----:B------:R-:W-:Y:S02]  /*1450*/  LOP3.LUT P2, RZ, R18, 0x2, RZ, 0xc0, !PT ;  /* 0x0000000212ff7812 */ /* 0x000fe4000784c0ff */
[C---:B------:R-:W-:Y:S01]  /*1460*/  DFMA R44, R40.reuse, R44, -UR8 ;  /* 0x80000008282c7e2b */ /* 0x040fe2000800002c */
[----:B------:R-:W-:Y:S01]  /*1470*/  UMOV UR8, 0x55555551 ;  /* 0x5555555100087882 */ /* 0x000fe20000000000 */
[----:B------:R-:W-:Y:S01]  /*1480*/  UMOV UR9, 0x3fa55555 ;  /* 0x3fa5555500097882 */ /* 0x000fe20000000000 */
[----:B------:R-:W-:Y:S01]  /*1490*/  DFMA R42, R40, R42, UR10 ;  /* 0x0000000a282a7e2b */ /* 0x000fe2000800002a */
[----:B------:R-:W-:-:S04]  /*14a0*/  ISETP.NE.U32.AND.EX P0, PT, RZ, RZ, PT, P0 ;  /* 0x000000ffff00720c */ /* 0x000fc80003f05100 */
[C---:B------:R-:W-:Y:S01]  /*14b0*/  DFMA R44, R40.reuse, R44, UR8 ;  /* 0x00000008282c7e2b */ /* 0x040fe2000800002c */
[----:B------:R-:W-:Y:S01]  /*14c0*/  UMOV UR8, 0x55555554 ;  /* 0x5555555400087882 */ /* 0x000fe20000000000 */
[----:B------:R-:W-:Y:S02]  /*14d0*/  UMOV UR9, 0x3fc55555 ;  /* 0x3fc5555500097882 */ /* 0x000fe40000000000 */
[----:B------:R-:W-:-:S04]  /*14e0*/  DFMA R42, R40, R42, -UR8 ;  /* 0x80000008282a7e2b */ /* 0x000fc8000800002a */
[----:B------:R-:W-:-:S04]  /*14f0*/  DFMA R44, R40, R44, -0.5 ;  /* 0xbfe00000282c742b */ /* 0x000fc8000000002c */
[----:B------:R-:W-:-:S04]  /*1500*/  DFMA R42, R40, R42, RZ ;  /* 0x0000002a282a722b */ /* 0x000fc800000000ff */
[----:B------:R-:W-:Y:S02]  /*1510*/  DFMA R44, R40, R44, 1 ;  /* 0x3ff00000282c742b */ /* 0x000fe4000000002c */
[----:B-1----:R-:W-:Y:S02]  /*1520*/  DMUL R40, R38, R38 ;  /* 0x0000002626287228 */ /* 0x002fe40000000000 */
[----:B------:R-:W-:-:S06]  /*1530*/  DFMA R46, R46, R42, R46 ;  /* 0x0000002a2e2e722b */ /* 0x000fcc000000002e */
[----:B------:R-:W-:-:S04]  /*1540*/  DFMA R40, R16, -R40, 1 ;  /* 0x3ff000001028742b */ /* 0x000fc80000000828 */
[----:B------:R-:W-:Y:S02]  /*1550*/  LOP3.LUT R19, R47, 0x80000000, RZ, 0x3c, !PT ;  /* 0x800000002f137812 */ /* 0x000fe400078e3cff */
[----:B------:R-:W-:Y:S02]  /*1560*/  FSEL R58, R44, R46, !P0 ;  /* 0x0000002e2c3a7208 */ /* 0x000fe40004000000 */
[----:B------:R-:W-:Y:S01]  /*1570*/  DFMA R48, R40, R48, 0.5 ;  /* 0x3fe000002830742b */ /* 0x000fe20000000030 */
[----:B------:R-:W-:Y:S01]  /*1580*/  FSEL R59, R45, R47, !P0 ;  /* 0x0000002f2d3b7208 */ /* 0x000fe20004000000 */
[----:B------:R-:W-:Y:S01]  /*1590*/  DMUL R40, R38, R40 ;  /* 0x0000002826287228 */ /* 0x000fe20000000000 */
[----:B------:R-:W-:Y:S02]  /*15a0*/  FSEL R44, R46, R44, !P0 ;  /* 0x0000002c2e2c7208 */ /* 0x000fe40004000000 */
[----:B------:R-:W-:Y:S02]  /*15b0*/  FSEL R45, R19, R45, !P0 ;  /* 0x0000002d132d7208 */ /* 0x000fe40004000000 */
[----:B------:R-:W-:-:S02]  /*15c0*/  ISETP.GE.U32.AND P0, PT, R38, 0x7ca00000, PT ;  /* 0x7ca000002600780c */ /* 0x000fc40003f06070 */
[----:B------:R-:W-:Y:S01]  /*15d0*/  @P2 LOP3.LUT R19, R59, 0x80000000, RZ, 0x3c, !PT ;  /* 0x800000003b132812 */ /* 0x000fe200078e3cff */
[----:B------:R-:W-:Y:S01]  /*15e0*/  DFMA R40, R48, R40, R38 ;  /* 0x000000283028722b */ /* 0x000fe20000000026 */
[----:B------:R-:W-:-:S03]  /*15f0*/  @P2 LOP3.LUT R61, R45, 0x80000000, RZ, 0x3c, !PT ;  /* 0x800000002d3d2812 */ /* 0x000fc600078e3cff */
[----:B------:R-:W-:Y:S02]  /*1600*/  @P2 IMAD.MOV.U32 R59, RZ, RZ, R19 ;  /* 0x000000ffff3b2224 */ /* 0x000fe400078e0013 */
[----:B------:R-:W-:Y:S02]  /*1610*/  @P2 IMAD.MOV.U32 R45, RZ, RZ, R61 ;  /* 0x000000ffff2d2224 */ /* 0x000fe400078e003d */
[----:B------:R-:W-:Y:S02]  /*1620*/  DMUL R42, R16, R40 ;  /* 0x00000028102a7228 */ /* 0x000fe40000000000 */
[----:B------:R-:W-:Y:S02]  /*1630*/  VIADD R49, R41, 0xfff00000 ;  /* 0xfff0000029317836 */ /* 0x000fe40000000000 */
[----:B------:R-:W-:-:S04]  /*1640*/  IMAD.MOV.U32 R48, RZ, RZ, R40 ;  /* 0x000000ffff307224 */ /* 0x000fc800078e0028 */
[----:B------:R-:W-:-:S08]  /*1650*/  DFMA R46, R42, -R42, R16 ;  /* 0x8000002a2a2e722b */ /* 0x000fd00000000010 */
[----:B------:R-:W-:Y:S01]  /*1660*/  DFMA R18, R46, R48, R42 ;  /* 0x000000302e12722b */ /* 0x000fe2000000002a */
[----:B------:R-:W-:Y:S10]  /*1670*/  @!P0 BRA `(.L_x_13) ;  /* 0x0000000000208947 */ /* 0x000ff40003800000 */
[----:B------:R-:W-:Y:S01]  /*1680*/  IMAD.MOV.U32 R18, RZ, RZ, R40 ;  /* 0x000000ffff127224 */ /* 0x000fe200078e0028 */
[----:B------:R-:W-:Y:S01]  /*1690*/  MOV R40, R16 ;  /* 0x0000001000287202 */ /* 0x000fe20000000f00 */
[----:B------:R-:W-:Y:S01]  /*16a0*/  IMAD.MOV.U32 R41, RZ, RZ, R17 ;  /* 0x000000ffff297224 */ /* 0x000fe200078e0011 */
[----:B------:R-:W-:Y:S01]  /*16b0*/  MOV R28, 0x1700 ;  /* 0x00001700001c7802 */ /* 0x000fe20000000f00 */
[----:B------:R-:W-:Y:S02]  /*16c0*/  IMAD.MOV.U32 R16, RZ, RZ, R42 ;  /* 0x000000ffff107224 */ /* 0x000fe400078e002a */
[----:B------:R-:W-:Y:S02]  /*16d0*/  IMAD.MOV.U32 R17, RZ, RZ, R43 ;  /* 0x000000ffff117224 */ /* 0x000fe400078e002b */
[----:B------:R-:W-:-:S07]  /*16e0*/  IMAD.MOV.U32 R19, RZ, RZ, R49 ;  /* 0x000000ffff137224 */ /* 0x000fce00078e0031 */
[----:B------:R-:W-:Y:S05]  /*16f0*/  CALL.REL.NOINC `($__internal_1_$__cuda_sm20_dsqrt_rn_f64_mediumpath_v1) ;  /* 0x0000000c003c7944 */ /* 0x000fea0003c00000 */
.L_x_13:
[----:B------:R-:W-:Y:S05]  /*1700*/  BSYNC.RECONVERGENT B1 ;  /* 0x0000000000017941 */ /* 0x000fea0003800200 */
.L_x_12:
[----:B------:R-:W0:Y:S01]  /*1710*/  FRND.F64.TRUNC R38, R36 ;  /* 0x0000002400267313 */ /* 0x000e22000030d800 */
[----:B------:R-:W-:Y:S01]  /*1720*/  DMUL R16, RZ, R36 ;  /* 0x00000024ff107228 */ /* 0x000fe20000000000 */
[----:B------:R-:W-:Y:S01]  /*1730*/  MOV R28, 0x1 ;  /* 0x00000001001c7802 */ /* 0x000fe20000000f00 */
[----:B------:R-:W-:-:S08]  /*1740*/  DADD R44, RZ, R44 ;  /* 0x00000000ff2c7229 */ /* 0x000fd0000000002c */
[----:B------:R-:W-:Y:S02]  /*1750*/  DMUL R44, R44, R18 ;  /* 0x000000122c2c7228 */ /* 0x000fe40000000000 */
[----:B0-----:R-:W-:-:S06]  /*1760*/  DSETP.NEU.AND P0, PT, R36, R38, PT ;  /* 0x000000262400722a */ /* 0x001fcc0003f0d000 */
[----:B------:R-:W-:Y:S01]  /*1770*/  FSEL R38, R16, R58, !P0 ;  /* 0x0000003a10267208 */ /* 0x000fe20004000000 */
[----:B------:R-:W-:Y:S01]  /*1780*/  IMAD.MOV.U32 R16, RZ, RZ, R55 ;  /* 0x000000ffff107224 */ /* 0x000fe200078e0037 */
[----:B------:R-:W-:Y:S01]  /*1790*/  FSEL R39, R17, R59, !P0 ;  /* 0x0000003b11277208 */ /* 0x000fe20004000000 */
[----:B------:R-:W-:-:S05]  /*17a0*/  IMAD.MOV.U32 R17, RZ, RZ, R24 ;  /* 0x000000ffff117224 */ /* 0x000fca00078e0018 */
[----:B------:R-:W-:Y:S01]  /*17b0*/  DMUL R38, R18, R38 ;  /* 0x0000002612267228 */ /* 0x000fe20000000000 */
[----:B------:R-:W-:Y:S02]  /*17c0*/  IMAD R19, R54, -0x2daee0ad, RZ ;  /* 0xd2511f5336137824 */ /* 0x000fe400078e02ff */
[----:B------:R-:W-:-:S08]  /*17d0*/  IMAD.MOV.U32 R18, RZ, RZ, R56 ;  /* 0x000000ffff127224 */ /* 0x000fd000078e0038 */
.L_x_4:
[----:B------:R-:W-:Y:S05]  /*17e0*/  BSYNC.RECONVERGENT B0 ;  /* 0x0000000000007941 */ /* 0x000fea0003800200 */
.L_x_3:
[----:B------:R-:W-:Y:S01]  /*17f0*/  DFMA R38, R30, R38, R32 ;  /* 0x000000261e26722b */ /* 0x000fe20000000020 */
[----:B------:R-:W-:Y:S01]  /*1800*/  IMAD.MOV.U32 R36, RZ, RZ, 0x652b82fe ;  /* 0x652b82feff247424 */ /* 0x000fe200078e00ff */
[----:B------:R-:W-:Y:S01]  /*1810*/  UMOV UR8, 0xfefa39ef ;  /* 0xfefa39ef00087882 */ /* 0x000fe20000000000 */
[----:B------:R-:W-:Y:S01]  /*1820*/  IMAD.MOV.U32 R37, RZ, RZ, 0x3ff71547 ;  /* 0x3ff71547ff257424 */ /* 0x000fe200078e00ff */
[----:B------:R-:W-:Y:S01]  /*1830*/  UMOV UR9, 0x3fe62e42 ;  /* 0x3fe62e4200097882 */ /* 0x000fe20000000000 */
[----:B------:R-:W-:Y:S04]  /*1840*/  BSSY.RECONVERGENT B0, `(.L_x_14) ;  /* 0x0000037000007945 */ /* 0x000fe80003800200 */
[----:B------:R-:W-:Y:S01]  /*1850*/  DFMA R36, R38, R36, 6.75539944105574400000e+15 ;  /* 0x433800002624742b */ /* 0x000fe20000000024 */
[----:B------:R-:W-:-:S07]  /*1860*/  FSETP.GEU.AND P0, PT, |R39|, 4.1917929649353027344, PT ;  /* 0x4086232b2700780b */ /* 0x000fce0003f0e200 */
[----:B------:R-:W-:-:S08]  /*1870*/  DADD R24, R36, -6.75539944105574400000e+15 ;  /* 0xc338000024187429 */ /* 0x000fd00000000000 */
[----:B------:R-:W-:Y:S01]  /*1880*/  DFMA R40, R24, -UR8, R38 ;  /* 0x8000000818287c2b */ /* 0x000fe20008000026 */
[----:B------:R-:W-:Y:S01]  /*1890*/  UMOV UR8, 0x3b39803f ;  /* 0x3b39803f00087882 */ /* 0x000fe20000000000 */
[----:B------:R-:W-:-:S06]  /*18a0*/  UMOV UR9, 0x3c7abc9e ;  /* 0x3c7abc9e00097882 */ /* 0x000fcc0000000000 */
[----:B------:R-:W-:Y:S01]  /*18b0*/  DFMA R40, R24, -UR8, R40 ;  /* 0x8000000818287c2b */ /* 0x000fe20008000028 */
[----:B------:R-:W-:Y:S01]  /*18c0*/  UMOV UR8, 0x69ce2bdf ;  /* 0x69ce2bdf00087882 */ /* 0x000fe20000000000 */
[----:B------:R-:W-:Y:S01]  /*18d0*/  IMAD.MOV.U32 R24, RZ, RZ, -0x35dec16 ;  /* 0xfca213eaff187424 */ /* 0x000fe200078e00ff */
[----:B------:R-:W-:Y:S01]  /*18e0*/  MOV R25, 0x3e928af3 ;  /* 0x3e928af300197802 */ /* 0x000fe20000000f00 */
[----:B------:R-:W-:-:S05]  /*18f0*/  UMOV UR9, 0x3e5ade15 ;  /* 0x3e5ade1500097882 */ /* 0x000fca0000000000 */
        /* <DEDUP_REMOVED lines=24> */
[----:B------:R-:W-:-:S08]  /*1a80*/  DFMA R24, R40, R24, UR8 ;  /* 0x0000000828187e2b */ /* 0x000fd00008000018 */
[----:B------:R-:W-:-:S08]  /*1a90*/  DFMA R24, R40, R24, 1 ;  /* 0x3ff000002818742b */ /* 0x000fd00000000018 */
[----:B------:R-:W-:-:S10]  /*1aa0*/  DFMA R24, R40, R24, 1 ;  /* 0x3ff000002818742b */ /* 0x000fd40000000018 */
[----:B------:R-:W-:Y:S02]  /*1ab0*/  IMAD R41, R36, 0x100000, R25 ;  /* 0x0010000024297824 */ /* 0x000fe400078e0219 */
[----:B------:R-:W-:Y:S01]  /*1ac0*/  IMAD.MOV.U32 R40, RZ, RZ, R24 ;  /* 0x000000ffff287224 */ /* 0x000fe200078e0018 */
[----:B------:R-:W-:Y:S06]  /*1ad0*/  @!P0 BRA `(.L_x_15) ;  /* 0x0000000000348947 */ /* 0x000fec0003800000 */
[----:B------:R-:W-:Y:S01]  /*1ae0*/  FSETP.GEU.AND P2, PT, |R39|, 4.2275390625, PT ;  /* 0x408748002700780b */ /* 0x000fe20003f4e200 */
[C---:B------:R-:W-:Y:S02]  /*1af0*/  DADD R40, R38.reuse, +INF ;  /* 0x7ff0000026287429 */ /* 0x040fe40000000000 */
[----:B------:R-:W-:-:S08]  /*1b00*/  DSETP.GEU.AND P0, PT, R38, RZ, PT ;  /* 0x000000ff2600722a */ /* 0x000fd00003f0e000 */
[----:B------:R-:W-:Y:S02]  /*1b10*/  FSEL R40, R40, RZ, P0 ;  /* 0x000000ff28287208 */ /* 0x000fe40000000000 */
[----:B------:R-:W-:Y:S02]  /*1b20*/  @!P2 LEA.HI R37, R36, R36, RZ, 0x1 ;  /* 0x000000242425a211 */ /* 0x000fe400078f08ff */
[----:B------:R-:W-:Y:S02]  /*1b30*/  FSEL R41, R41, RZ, P0 ;  /* 0x000000ff29297208 */ /* 0x000fe40000000000 */
[----:B------:R-:W-:-:S05]  /*1b40*/  @!P2 SHF.R.S32.HI R37, RZ, 0x1, R37 ;  /* 0x00000001ff25a819 */ /* 0x000fca0000011425 */
[----:B------:R-:W-:Y:S02]  /*1b50*/  @!P2 IMAD.IADD R36, R36, 0x1, -R37 ;  /* 0x000000012424a824 */ /* 0x000fe400078e0a25 */
[----:B------:R-:W-:-:S03]  /*1b60*/  @!P2 IMAD R37, R37, 0x100000, R25 ;  /* 0x001000002525a824 */ /* 0x000fc600078e0219 */
[----:B------:R-:W-:Y:S01]  /*1b70*/  @!P2 LEA R25, R36, 0x3ff00000, 0x14 ;  /* 0x3ff000002419a811 */ /* 0x000fe200078ea0ff */
[----:B------:R-:W-:Y:S01]  /*1b80*/  @!P2 IMAD.MOV.U32 R36, RZ, RZ, R24 ;  /* 0x000000ffff24a224 */ /* 0x000fe200078e0018 */
[----:B------:R-:W-:-:S06]  /*1b90*/  @!P2 MOV R24, RZ ;  /* 0x000000ff0018a202 */ /* 0x000fcc0000000f00 */
[----:B------:R-:W-:-:S11]  /*1ba0*/  @!P2 DMUL R40, R36, R24 ;  /* 0x000000182428a228 */ /* 0x000fd60000000000 */
.L_x_15:
[----:B------:R-:W-:Y:S05]  /*1bb0*/  BSYNC.RECONVERGENT B0 ;  /* 0x0000000000007941 */ /* 0x000fea0003800200 */
.L_x_14:
[----:B------:R-:W-:Y:S01]  /*1bc0*/  DMUL R26, R40, R26 ;  /* 0x0000001a281a7228 */ /* 0x000fe20000000000 */
[----:B------:R-:W-:Y:S10]  /*1bd0*/  @P1 BRA `(.L_x_16) ;  /* 0xffffffe800741947 */ /* 0x000ff4000383ffff */
[----:B------:R-:W0:Y:S01]  /*1be0*/  LDCU.64 UR8, c[0x0][0x3a0] ;  /* 0x00007400ff0877ac */ /* 0x000e220008000a00 */
[----:B------:R1:W-:Y:S01]  /*1bf0*/  STG.E.128 desc[UR6][R34.64], R12 ;  /* 0x0000000c22007986 */ /* 0x0003e2000c101d06 */
[----:B------:R-:W2:Y:S03]  /*1c00*/  LDCU.64 UR10, c[0x0][0x398] ;  /* 0x00007300ff0a77ac */ /* 0x000ea60008000a00 */
[----:B------:R1:W-:Y:S04]  /*1c10*/  STG.E.128 desc[UR6][R34.64+0x10], R16 ;  /* 0x0000101022007986 */ /* 0x0003e8000c101d06 */
[----:B------:R1:W-:Y:S04]  /*1c20*/  STG.E desc[UR6][R34.64+0x30], R28 ;  /* 0x0000301c22007986 */ /* 0x0003e8000c101906 */
[----:B------:R1:W-:Y:S01]  /*1c30*/  STG.E.64 desc[UR6][R34.64+0x38], R44 ;  /* 0x0000382c22007986 */ /* 0x0003e2000c101b06 */
[----:B0-----:R-:W-:-:S02]  /*1c40*/  DADD R24, R26, -UR8 ;  /* 0x800000081a187e29 */ /* 0x001fc40008000000 */
[----:B------:R-:W-:Y:S01]  /*1c50*/  DSETP.GT.AND P0, PT, R26, UR8, PT ;  /* 0x000000081a007e2a */ /* 0x000fe2000bf04000 */
[----:B------:R-:W0:Y:S01]  /*1c60*/  LDCU.64 UR8, c[0x0][0x388] ;  /* 0x00007100ff0877ac */ /* 0x000e220008000a00 */
[----:B--2---:R-:W-:-:S04]  /*1c70*/  LEA R26, P1, R57, UR10, 0x3 ;  /* 0x0000000a391a7c11 */ /* 0x004fc8000f8218ff */
[----:B------:R-:W-:Y:S01]  /*1c80*/  LEA.HI.X R27, R57, UR11, R0, 0x3, P1 ;  /* 0x0000000b391b7c11 */ /* 0x000fe200088f1c00 */
[----:B------:R-:W-:Y:S01]  /*1c90*/  IMAD.IADD R57, R2, 0x1, R57 ;  /* 0x0000000102397824 */ /* 0x000fe200078e0239 */
[----:B------:R-:W-:Y:S02]  /*1ca0*/  FSEL R24, R24, RZ, P0 ;  /* 0x000000ff18187208 */ /* 0x000fe40000000000 */
[----:B------:R-:W-:Y:S02]  /*1cb0*/  FSEL R25, R25, RZ, P0 ;  /* 0x000000ff19197208 */ /* 0x000fe40000000000 */
[----:B------:R-:W-:-:S03]  /*1cc0*/  SHF.R.S32.HI R0, RZ, 0x1f, R57 ;  /* 0x0000001fff007819 */ /* 0x000fc60000011439 */
[----:B------:R1:W-:Y:S01]  /*1cd0*/  STG.E.64 desc[UR6][R26.64], R24 ;  /* 0x000000181a007986 */ /* 0x0003e2000c101b06 */
[----:B0-----:R-:W-:-:S04]  /*1ce0*/  ISETP.GE.U32.AND P0, PT, R57, UR8, PT ;  /* 0x0000000839007c0c */ /* 0x001fc8000bf06070 */
[----:B------:R-:W-:-:S13]  /*1cf0*/  ISETP.GE.AND.EX P0, PT, R0, UR9, PT, P0 ;  /* 0x0000000900007c0c */ /* 0x000fda000bf06300 */
[----:B-1----:R-:W-:Y:S05]  /*1d00*/  @!P0 BRA `(.L_x_17) ;  /* 0xffffffe800108947 */ /* 0x002fea000383ffff */
[----:B------:R-:W-:Y:S05]  /*1d10*/  EXIT ;  /* 0x000000000000794d */ /* 0x000fea0003800000 */
.L_x_2:
[----:B------:R-:W0:Y:S01]  /*1d20*/  LDC.64 R6, c[0x0][0x3a0] ;  /* 0x0000e800ff067b82 */ /* 0x000e220000000a00 */
[----:B------:R-:W1:Y:S07]  /*1d30*/  LDCU.64 UR4, c[0x0][0x398] ;  /* 0x00007300ff0477ac */ /* 0x000e6e0008000a00 */
[----:B------:R-:W0:Y:S02]  /*1d40*/  LDC.64 R4, c[0x0][0x3a8] ;  /* 0x0000ea00ff047b82 */ /* 0x000e240000000a00 */
[----:B0-----:R-:W-:-:S02]  /*1d50*/  DADD R8, -R6, R4 ;  /* 0x0000000006087229 */ /* 0x001fc40000000104 */
[----:B------:R-:W-:-:S08]  /*1d60*/  DSETP.GT.AND P0, PT, R4, R6, PT ;  /* 0x000000060400722a */ /* 0x000fd00003f04000 */
[----:B------:R-:W-:Y:S02]  /*1d70*/  FSEL R4, R8, RZ, P0 ;  /* 0x000000ff08047208 */ /* 0x000fe40000000000 */
[----:B-1----:R-:W-:-:S07]  /*1d80*/  FSEL R5, R9, RZ, P0 ;  /* 0x000000ff09057208 */ /* 0x002fce0000000000 */
.L_x_18:
[----:B------:R-:W-:-:S04]  /*1d90*/  LEA R6, P0, R57, UR4, 0x3 ;  /* 0x0000000439067c11 */ /* 0x000fc8000f8018ff */
[----:B------:R-:W-:Y:S01]  /*1da0*/  LEA.HI.X R7, R57, UR5, R0, 0x3, P0 ;  /* 0x0000000539077c11 */ /* 0x000fe200080f1c00 */
[----:B------:R-:W-:-:S04]  /*1db0*/  IMAD.IADD R57, R2, 0x1, R57 ;  /* 0x0000000102397824 */ /* 0x000fc800078e0239 */
[----:B------:R0:W-:Y:S01]  /*1dc0*/  STG.E.64 desc[UR6][R6.64], R4 ;  /* 0x0000000406007986 */ /* 0x0001e2000c101b06 */
[----:B------:R-:W-:Y:S02]  /*1dd0*/  ISETP.GE.U32.AND P0, PT, R57, UR8, PT ;  /* 0x0000000839007c0c */ /* 0x000fe4000bf06070 */
[----:B------:R-:W-:-:S04]  /*1de0*/  SHF.R.S32.HI R0, RZ, 0x1f, R57 ;  /* 0x0000001fff007819 */ /* 0x000fc80000011439 */
[----:B------:R-:W-:-:S13]  /*1df0*/  ISETP.GE.AND.EX P0, PT, R0, UR9, PT, P0 ;  /* 0x0000000900007c0c */ /* 0x000fda000bf06300 */
[----:B0-----:R-:W-:Y:S05]  /*1e00*/  @!P0 BRA `(.L_x_18) ;  /* 0xfffffffc00e08947 */ /* 0x001fea000383ffff */
[----:B------:R-:W-:Y:S05]  /*1e10*/  EXIT ;  /* 0x000000000000794d */ /* 0x000fea0003800000 */
        .weak           $__internal_0_$__cuda_sm20_div_rn_f64_full
        .type           $__internal_0_$__cuda_sm20_div_rn_f64_full,@function
        .size           $__internal_0_$__cuda_sm20_div_rn_f64_full,($__internal_1_$__cuda_sm20_dsqrt_rn_f64_mediumpath_v1 - $__internal_0_$__cuda_sm20_div_rn_f64_full)
$__internal_0_$__cuda_sm20_div_rn_f64_full:
[C---:B------:R-:W-:Y:S01]  /*1e20*/  FSETP.GEU.AND P0, PT, |R9|.reuse, 1.469367938527859385e-39, PT ;  /* 0x001000000900780b */ /* 0x040fe20003f0e200 */
[----:B------:R-:W0:Y:S01]  /*1e30*/  LDC.64 R10, c[0x0][0x3b0] ;  /* 0x0000ec00ff0a7b82 */ /* 0x000e220000000a00 */
[C---:B------:R-:W-:Y:S01]  /*1e40*/  LOP3.LUT R6, R9.reuse, 0x800fffff, RZ, 0xc0, !PT ;  /* 0x800fffff09067812 */ /* 0x040fe200078ec0ff */
[----:B------:R-:W-:Y:S01]  /*1e50*/  IMAD.MOV.U32 R12, RZ, RZ, 0x1 ;  /* 0x00000001ff0c7424 */ /* 0x000fe200078e00ff */
[----:B------:R-:W-:Y:S01]  /*1e60*/  LOP3.LUT R3, R9, 0x7ff00000, RZ, 0xc0, !PT ;  /* 0x7ff0000009037812 */ /* 0x000fe200078ec0ff */
[----:B------:R-:W-:Y:S01]  /*1e70*/  IMAD.MOV.U32 R25, RZ, RZ, 0x1ca00000 ;  /* 0x1ca00000ff197424 */ /* 0x000fe200078e00ff */
[----:B------:R-:W-:Y:S01]  /*1e80*/  LOP3.LUT R7, R6, 0x3ff00000, RZ, 0xfc, !PT ;  /* 0x3ff0000006077812 */ /* 0x000fe200078efcff */
[----:B------:R-:W-:-:S06]  /*1e90*/  IMAD.MOV.U32 R6, RZ, RZ, R8 ;  /* 0x000000ffff067224 */ /* 0x000fcc00078e0008 */
[----:B------:R-:W-:-:S06]  /*1ea0*/  @!P0 DMUL R6, R8, 8.98846567431157953865e+307 ;  /* 0x7fe0000008068828 */ /* 0x000fcc0000000000 */
[----:B------:R-:W1:Y:S01]  /*1eb0*/  MUFU.RCP64H R13, R7 ;  /* 0x00000007000d7308 */ /* 0x000e620000001800 */
[----:B0-----:R-:W-:-:S04]  /*1ec0*/  LOP3.LUT R24, R11, 0x7ff00000, RZ, 0xc0, !PT ;  /* 0x7ff000000b187812 */ /* 0x001fc800078ec0ff */
[----:B------:R-:W-:Y:S02]  /*1ed0*/  ISETP.GE.U32.AND P1, PT, R24, R3, PT ;  /* 0x000000031800720c */ /* 0x000fe40003f26070 */
[----:B------:R-:W-:Y:S01]  /*1ee0*/  MOV R26, R24 ;  /* 0x00000018001a7202 */ /* 0x000fe20000000f00 */
[----:B-1----:R-:W-:-:S08]  /*1ef0*/  DFMA R14, R12, -R6, 1 ;  /* 0x3ff000000c0e742b */ /* 0x002fd00000000806 */
[----:B------:R-:W-:-:S08]  /*1f00*/  DFMA R14, R14, R14, R14 ;  /* 0x0000000e0e0e722b */ /* 0x000fd0000000000e */
[----:B------:R-:W-:Y:S01]  /*1f10*/  DFMA R14, R12, R14, R12 ;  /* 0x0000000e0c0e722b */ /* 0x000fe2000000000c */
[----:B------:R-:W-:Y:S02]  /*1f20*/  SEL R12, R25, 0x63400000, !P1 ;  /* 0x63400000190c7807 */ /* 0x000fe40004800000 */
[----:B------:R-:W-:Y:S02]  /*1f30*/  FSETP.GEU.AND P1, PT, |R11|, 1.469367938527859385e-39, PT ;  /* 0x001000000b00780b */ /* 0x000fe40003f2e200 */
[----:B------:R-:W-:Y:S01]  /*1f40*/  LOP3.LUT R13, R12, 0x800fffff, R11, 0xf8, !PT ;  /* 0x800fffff0c0d7812 */ /* 0x000fe200078ef80b */
[----:B------:R-:W-:Y:S02]  /*1f50*/  IMAD.MOV.U32 R12, RZ, RZ, R10 ;  /* 0x000000ffff0c7224 */ /* 0x000fe400078e000a */
[----:B------:R-:W-:-:S08]  /*1f60*/  DFMA R16, R14, -R6, 1 ;  /* 0x3ff000000e10742b */ /* 0x000fd00000000806 */
[----:B------:R-:W-:Y:S01]  /*1f70*/  DFMA R16, R14, R16, R14 ;  /* 0x000000100e10722b */ /* 0x000fe2000000000e */
[----:B------:R-:W-:Y:S10]  /*1f80*/  @P1 BRA `(.L_x_19) ;  /* 0x0000000000201947 */ /* 0x000ff40003800000 */
[----:B------:R-:W-:-:S04]  /*1f90*/  LOP3.LUT R5, R9, 0x7ff00000, RZ, 0xc0, !PT ;  /* 0x7ff0000009057812 */ /* 0x000fc800078ec0ff */
[----:B------:R-:W-:-:S04]  /*1fa0*/  ISETP.GE.U32.AND P1, PT, R24, R5, PT ;  /* 0x000000051800720c */ /* 0x000fc80003f26070 */
[----:B------:R-:W-:-:S04]  /*1fb0*/  SEL R14, R25, 0x63400000, !P1 ;  /* 0x63400000190e7807 */ /* 0x000fc80004800000 */
[----:B------:R-:W-:-:S04]  /*1fc0*/  LOP3.LUT R14, R14, 0x80000000, R11, 0xf8, !PT ;  /* 0x800000000e0e7812 */ /* 0x000fc800078ef80b */
[----:B------:R-:W-:Y:S01]  /*1fd0*/  LOP3.LUT R15, R14, 0x100000, RZ, 0xfc, !PT ;  /* 0x001000000e0f7812 */ /* 0x000fe200078efcff */
[----:B------:R-:W-:-:S06]  /*1fe0*/  IMAD.MOV.U32 R14, RZ, RZ, RZ ;  /* 0x000000ffff0e7224 */ /* 0x000fcc00078e00ff */
[----:B------:R-:W-:-:S10]  /*1ff0*/  DFMA R12, R12, 2, -R14 ;  /* 0x400000000c0c782b */ /* 0x000fd4000000080e */
[----:B------:R-:W-:-:S07]  /*2000*/  LOP3.LUT R26, R13, 0x7ff00000, RZ, 0xc0, !PT ;  /* 0x7ff000000d1a7812 */ /* 0x000fce00078ec0ff */
.L_x_19:
[----:B------:R-:W-:Y:S01]  /*2010*/  @!P0 LOP3.LUT R3, R7, 0x7ff00000, RZ, 0xc0, !PT ;  /* 0x7ff0000007038812 */ /* 0x000fe200078ec0ff */
[----:B------:R-:W-:Y:S01]  /*2020*/  VIADD R5, R26, 0xffffffff ;  /* 0xffffffff1a057836 */ /* 0x000fe20000000000 */
[----:B------:R-:W-:-:S03]  /*2030*/  DMUL R14, R16, R12 ;  /* 0x0000000c100e7228 */ /* 0x000fc60000000000 */
[----:B------:R-:W-:Y:S01]  /*2040*/  VIADD R27, R3, 0xffffffff ;  /* 0xffffffff031b7836 */ /* 0x000fe20000000000 */
[----:B------:R-:W-:-:S04]  /*2050*/  ISETP.GT.U32.AND P0, PT, R5, 0x7feffffe, PT ;  /* 0x7feffffe0500780c */ /* 0x000fc80003f04070 */
[----:B------:R-:W-:Y:S01]  /*2060*/  ISETP.GT.U32.OR P0, PT, R27, 0x7feffffe, P0 ;  /* 0x7feffffe1b00780c */ /* 0x000fe20000704470 */
[----:B------:R-:W-:-:S08]  /*2070*/  DFMA R18, R14, -R6, R12 ;  /* 0x800000060e12722b */ /* 0x000fd0000000000c */
[----:B------:R-:W-:-:S04]  /*2080*/  DFMA R18, R16, R18, R14 ;  /* 0x000000121012722b */ /* 0x000fc8000000000e */
[----:B------:R-:W-:Y:S07]  /*2090*/  @P0 BRA `(.L_x_20) ;  /* 0x00000000006c0947 */ /* 0x000fee0003800000 */
[----:B------:R-:W-:-:S04]  /*20a0*/  LOP3.LUT R5, R9, 0x7ff00000, RZ, 0xc0, !PT ;  /* 0x7ff0000009057812 */ /* 0x000fc800078ec0ff */
[CC--:B------:R-:W-:Y:S02]  /*20b0*/  VIADDMNMX R3, R24.reuse, -R5.reuse, 0xb9600000, !PT ;  /* 0xb960000018037446 */ /* 0x0c0fe40007800905 */
[----:B------:R-:W-:Y:S02]  /*20c0*/  ISETP.GE.U32.AND P0, PT, R24, R5, PT ;  /* 0x000000051800720c */ /* 0x000fe40003f06070 */
[----:B------:R-:W-:Y:S02]  /*20d0*/  VIMNMX R3, PT, PT, R3, 0x46a00000, PT ;  /* 0x46a0000003037848 */ /* 0x000fe40003fe0100 */
[----:B------:R-:W-:-:S05]  /*20e0*/  SEL R10, R25, 0x63400000, !P0 ;  /* 0x63400000190a7807 */ /* 0x000fca0004000000 */
[----:B------:R-:W-:Y:S02]  /*20f0*/  IMAD.IADD R3, R3, 0x1, -R10 ;  /* 0x0000000103037824 */ /* 0x000fe400078e0a0a */
[----:B------:R-:W-:-:S03]  /*2100*/  IMAD.MOV.U32 R10, RZ, RZ, RZ ;  /* 0x000000ffff0a7224 */ /* 0x000fc600078e00ff */
[----:B------:R-:W-:-:S06]  /*2110*/  IADD3 R11, PT, PT, R3, 0x7fe00000, RZ ;  /* 0x7fe00000030b7810 */ /* 0x000fcc0007ffe0ff */
[----:B------:R-:W-:-:S10]  /*2120*/  DMUL R14, R18, R10 ;  /* 0x0000000a120e7228 */ /* 0x000fd40000000000 */
[----:B------:R-:W-:-:S13]  /*2130*/  FSETP.GTU.AND P0, PT, |R15|, 1.469367938527859385e-39, PT ;  /* 0x001000000f00780b */ /* 0x000fda0003f0c200 */
[----:B------:R-:W-:Y:S05]  /*2140*/  @P0 BRA `(.L_x_21) ;  /* 0x0000000000980947 */ /* 0x000fea0003800000 */
[----:B------:R-:W-:Y:S01]  /*2150*/  DFMA R6, R18, -R6, R12 ;  /* 0x800000061206722b */ /* 0x000fe2000000000c */
[----:B------:R-:W-:-:S09]  /*2160*/  IMAD.MOV.U32 R10, RZ, RZ, RZ ;  /* 0x000000ffff0a7224 */ /* 0x000fd200078e00ff */
[C---:B------:R-:W-:Y:S02]  /*2170*/  FSETP.NEU.AND P0, PT, R7.reuse, RZ, PT ;  /* 0x000000ff0700720b */ /* 0x040fe40003f0d000 */
[----:B------:R-:W-:-:S04]  /*2180*/  LOP3.LUT R9, R7, 0x80000000, R9, 0x48, !PT ;  /* 0x8000000007097812 */ /* 0x000fc800078e4809 */
[----:B------:R-:W-:-:S07]  /*2190*/  LOP3.LUT R11, R9, R11, RZ, 0xfc, !PT ;  /* 0x0000000b090b7212 */ /* 0x000fce00078efcff */
[----:B------:R-:W-:Y:S05]  /*21a0*/  @!P0 BRA `(.L_x_21) ;  /* 0x0000000000808947 */ /* 0x000fea0003800000 */
[----:B------:R-:W-:Y:S01]  /*21b0*/  IMAD.MOV R7, RZ, RZ, -R3 ;  /* 0x000000ffff077224 */ /* 0x000fe200078e0a03 */
[----:B------:R-:W-:Y:S01]  /*21c0*/  DMUL.RP R10, R18, R10 ;  /* 0x0000000a120a7228 */ /* 0x000fe20000008000 */
[----:B------:R-:W-:Y:S01]  /*21d0*/  IMAD.MOV.U32 R6, RZ, RZ, RZ ;  /* 0x000000ffff067224 */ /* 0x000fe200078e00ff */
[----:B------:R-:W-:-:S05]  /*21e0*/  IADD3 R3, PT, PT, -R3, -0x43300000, RZ ;  /* 0xbcd0000003037810 */ /* 0x000fca0007ffe1ff */
[----:B------:R-:W-:-:S03]  /*21f0*/  DFMA R6, R14, -R6, R18 ;  /* 0x800000060e06722b */ /* 0x000fc60000000012 */
[----:B------:R-:W-:-:S07]  /*2200*/  LOP3.LUT R9, R11, R9, RZ, 0x3c, !PT ;  /* 0x000000090b097212 */ /* 0x000fce00078e3cff */
[----:B------:R-:W-:-:S04]  /*2210*/  FSETP.NEU.AND P0, PT, |R7|, R3, PT ;  /* 0x000000030700720b */ /* 0x000fc80003f0d200 */
[----:B------:R-:W-:Y:S02]  /*2220*/  FSEL R14, R10, R14, !P0 ;  /* 0x0000000e0a0e7208 */ /* 0x000fe40004000000 */
[----:B------:R-:W-:Y:S01]  /*2230*/  FSEL R15, R9, R15, !P0 ;  /* 0x0000000f090f7208 */ /* 0x000fe20004000000 */
[----:B------:R-:W-:Y:S06]  /*2240*/  BRA `(.L_x_21) ;  /* 0x0000000000587947 */ /* 0x000fec0003800000 */
.L_x_20:
[----:B------:R-:W0:Y:S02]  /*2250*/  LDC.64 R6, c[0x0][0x3b0] ;  /* 0x0000ec00ff067b82 */ /* 0x000e240000000a00 */
[----:B0-----:R-:W-:-:S14]  /*2260*/  DSETP.NAN.AND P0, PT, R6, R6, PT ;  /* 0x000000060600722a */ /* 0x001fdc0003f08000 */
[----:B------:R-:W-:Y:S05]  /*2270*/  @P0 BRA `(.L_x_22) ;  /* 0x0000000000440947 */ /* 0x000fea0003800000 */
[----:B------:R-:W-:-:S14]  /*2280*/  DSETP.NAN.AND P0, PT, R8, R8, PT ;  /* 0x000000080800722a */ /* 0x000fdc0003f08000 */
[----:B------:R-:W-:Y:S05]  /*2290*/  @P0 BRA `(.L_x_23) ;  /* 0x0000000000300947 */ /* 0x000fea0003800000 */
[----:B------:R-:W-:Y:S01]  /*22a0*/  ISETP.NE.AND P0, PT, R26, R3, PT ;  /* 0x000000031a00720c */ /* 0x000fe20003f05270 */
[----:B------:R-:W-:Y:S01]  /*22b0*/  IMAD.MOV.U32 R14, RZ, RZ, 0x0 ;  /* 0x00000000ff0e7424 */ /* 0x000fe200078e00ff */
[----:B------:R-:W-:-:S11]  /*22c0*/  MOV R15, 0xfff80000 ;  /* 0xfff80000000f7802 */ /* 0x000fd60000000f00 */
[----:B------:R-:W-:Y:S05]  /*22d0*/  @!P0 BRA `(.L_x_21) ;  /* 0x0000000000348947 */ /* 0x000fea0003800000 */
[----:B------:R-:W-:Y:S02]  /*22e0*/  ISETP.NE.AND P0, PT, R26, 0x7ff00000, PT ;  /* 0x7ff000001a00780c */ /* 0x000fe40003f05270 */
[----:B------:R-:W-:Y:S02]  /*22f0*/  LOP3.LUT R15, R9, 0x80000000, R11, 0x48, !PT ;  /* 0x80000000090f7812 */ /* 0x000fe400078e480b */
[----:B------:R-:W-:-:S13]  /*2300*/  ISETP.EQ.OR P0, PT, R3, RZ, !P0 ;  /* 0x000000ff0300720c */ /* 0x000fda0004702670 */
[----:B------:R-:W-:Y:S01]  /*2310*/  @P0 LOP3.LUT R3, R15, 0x7ff00000, RZ, 0xfc, !PT ;  /* 0x7ff000000f030812 */ /* 0x000fe200078efcff */
[----:B------:R-:W-:Y:S02]  /*2320*/  @!P0 IMAD.MOV.U32 R14, RZ, RZ, RZ ;  /* 0x000000ffff0e8224 */ /* 0x000fe400078e00ff */
[----:B------:R-:W-:Y:S02]  /*2330*/  @P0 IMAD.MOV.U32 R14, RZ, RZ, RZ ;  /* 0x000000ffff0e0224 */ /* 0x000fe400078e00ff */
[----:B------:R-:W-:Y:S01]  /*2340*/  @P0 IMAD.MOV.U32 R15, RZ, RZ, R3 ;  /* 0x000000ffff0f0224 */ /* 0x000fe200078e0003 */
[----:B------:R-:W-:Y:S06]  /*2350*/  BRA `(.L_x_21) ;  /* 0x0000000000147947 */ /* 0x000fec0003800000 */
.L_x_23:
[----:B------:R-:W-:Y:S01]  /*2360*/  LOP3.LUT R15, R9, 0x80000, RZ, 0xfc, !PT ;  /* 0x00080000090f7812 */ /* 0x000fe200078efcff */
[----:B------:R-:W-:Y:S01]  /*2370*/  IMAD.MOV.U32 R14, RZ, RZ, R8 ;  /* 0x000000ffff0e7224 */ /* 0x000fe200078e0008 */
[----:B------:R-:W-:Y:S06]  /*2380*/  BRA `(.L_x_21) ;  /* 0x0000000000087947 */ /* 0x000fec0003800000 */
.L_x_22:
[----:B------:R-:W-:Y:S01]  /*2390*/  LOP3.LUT R15, R11, 0x80000, RZ, 0xfc, !PT ;  /* 0x000800000b0f7812 */ /* 0x000fe200078efcff */
[----:B------:R-:W-:-:S07]  /*23a0*/  IMAD.MOV.U32 R14, RZ, RZ, R10 ;  /* 0x000000ffff0e7224 */ /* 0x000fce00078e000a */
.L_x_21:
[----:B------:R-:W-:Y:S01]  /*23b0*/  IMAD.MOV.U32 R5, RZ, RZ, 0x0 ;  /* 0x00000000ff057424 */ /* 0x000fe200078e00ff */
[----:B------:R-:W-:Y:S01]  /*23c0*/  MOV R40, R14 ;  /* 0x0000000e00287202 */ /* 0x000fe20000000f00 */
[----:B------:R-:W-:Y:S02]  /*23d0*/  IMAD.MOV.U32 R41, RZ, RZ, R15 ;  /* 0x000000ffff297224 */ /* 0x000fe400078e000f */
[----:B------:R-:W-:Y:S05]  /*23e0*/  RET.REL.NODEC R4 `(_Z23generate_monte_carlo_bsP24curandStatePhilox4_32_10liPdddddd) ;  /* 0xffffffdc04047950 */ /* 0x000fea0003c3ffff */
        .weak           $__internal_1_$__cuda_sm20_dsqrt_rn_f64_mediumpath_v1
        .type           $__internal_1_$__cuda_sm20_dsqrt_rn_f64_mediumpath_v1,@function
        .size           $__internal_1_$__cuda_sm20_dsqrt_rn_f64_mediumpath_v1,(.L_x_31 - $__internal_1_$__cuda_sm20_dsqrt_rn_f64_mediumpath_v1)
$__internal_1_$__cuda_sm20_dsqrt_rn_f64_mediumpath_v1:
[----:B------:R-:W-:Y:S01]  /*23f0*/  ISETP.GE.U32.AND P0, PT, R38, -0x3400000, PT ;  /* 0xfcc000002600780c */ /* 0x000fe20003f06070 */
[----:B------:R-:W-:Y:S01]  /*2400*/  BSSY.RECONVERGENT B2, `(.L_x_24) ;  /* 0x0000025000027945 */ /* 0x000fe20003800200 */
[----:B------:R-:W-:Y:S02]  /*2410*/  IMAD.MOV.U32 R38, RZ, RZ, R46 ;  /* 0x000000ffff267224 */ /* 0x000fe400078e002e */
[----:B------:R-:W-:-:S09]  /*2420*/  IMAD.MOV.U32 R39, RZ, RZ, R47 ;  /* 0x000000ffff277224 */ /* 0x000fd200078e002f */
[----:B------:R-:W-:Y:S05]  /*2430*/  @!P0 BRA `(.L_x_25) ;  /* 0x0000000000208947 */ /* 0x000fea0003800000 */
[----:B------:R-:W-:-:S10]  /*2440*/  DFMA.RM R18, R38, R18, R16 ;  /* 0x000000122612722b */ /* 0x000fd40000004010 */
[----:B------:R-:W-:-:S05]  /*2450*/  IADD3 R16, P0, PT, R18, 0x1, RZ ;  /* 0x0000000112107810 */ /* 0x000fca0007f1e0ff */
[----:B------:R-:W-:-:S06]  /*2460*/  IMAD.X R17, RZ, RZ, R19, P0 ;  /* 0x000000ffff117224 */ /* 0x000fcc00000e0613 */
[----:B------:R-:W-:-:S08]  /*2470*/  DFMA.RP R40, -R18, R16, R40 ;  /* 0x000000101228722b */ /* 0x000fd00000008128 */
[----:B------:R-:W-:-:S06]  /*2480*/  DSETP.GT.AND P0, PT, R40, RZ, PT ;  /* 0x000000ff2800722a */ /* 0x000fcc0003f04000 */
[----:B------:R-:W-:Y:S02]  /*2490*/  FSEL R16, R16, R18, P0 ;  /* 0x0000001210107208 */ /* 0x000fe40000000000 */
[----:B------:R-:W-:Y:S01]  /*24a0*/  FSEL R17, R17, R19, P0 ;  /* 0x0000001311117208 */ /* 0x000fe20000000000 */
[----:B------:R-:W-:Y:S06]  /*24b0*/  BRA `(.L_x_26) ;  /* 0x0000000000647947 */ /* 0x000fec0003800000 */
.L_x_25:
[----:B------:R-:W-:-:S14]  /*24c0*/  DSETP.NE.AND P0, PT, R40, RZ, PT ;  /* 0x000000ff2800722a */ /* 0x000fdc0003f05000 */
[----:B------:R-:W-:Y:S05]  /*24d0*/  @!P0 BRA `(.L_x_27) ;  /* 0x0000000000588947 */ /* 0x000fea0003800000 */
[----:B------:R-:W-:-:S13]  /*24e0*/  ISETP.GE.AND P0, PT, R41, RZ, PT ;  /* 0x000000ff2900720c */ /* 0x000fda0003f06270 */
[----:B------:R-:W-:Y:S01]  /*24f0*/  @!P0 MOV R16, 0x0 ;  /* 0x0000000000108802 */ /* 0x000fe20000000f00 */
[----:B------:R-:W-:Y:S01]  /*2500*/  @!P0 IMAD.MOV.U32 R17, RZ, RZ, -0x80000 ;  /* 0xfff80000ff118424 */ /* 0x000fe200078e00ff */
[----:B------:R-:W-:Y:S06]  /*2510*/  @!P0 BRA `(.L_x_26) ;  /* 0x00000000004c8947 */ /* 0x000fec0003800000 */
[----:B------:R-:W-:-:S13]  /*2520*/  ISETP.GT.AND P0, PT, R41, 0x7fefffff, PT ;  /* 0x7fefffff2900780c */ /* 0x000fda0003f04270 */
[----:B------:R-:W-:Y:S05]  /*2530*/  @P0 BRA `(.L_x_27) ;  /* 0x0000000000400947 */ /* 0x000fea0003800000 */
[----:B------:R-:W-:Y:S01]  /*2540*/  DMUL R40, R40, 8.11296384146066816958e+31 ;  /* 0x4690000028287828 */ /* 0x000fe20000000000 */
[----:B------:R-:W-:Y:S02]  /*2550*/  IMAD.MOV.U32 R38, RZ, RZ, RZ ;  /* 0x000000ffff267224 */ /* 0x000fe400078e00ff */
[----:B------:R-:W-:Y:S02]  /*2560*/  IMAD.MOV.U32 R16, RZ, RZ, 0x0 ;  /* 0x00000000ff107424 */ /* 0x000fe400078e00ff */
[----:B------:R-:W-:Y:S01]  /*2570*/  IMAD.MOV.U32 R17, RZ, RZ, 0x3fd80000 ;  /* 0x3fd80000ff117424 */ /* 0x000fe200078e00ff */
[----:B------:R-:W0:Y:S02]  /*2580*/  MUFU.RSQ64H R39, R41 ;  /* 0x0000002900277308 */ /* 0x000e240000001c00 */
[----:B0-----:R-:W-:-:S08]  /*2590*/  DMUL R18, R38, R38 ;  /* 0x0000002626127228 */ /* 0x001fd00000000000 */
[----:B------:R-:W-:-:S08]  /*25a0*/  DFMA R18, R40, -R18, 1 ;  /* 0x3ff000002812742b */ /* 0x000fd00000000812 */
[----:B------:R-:W-:Y:S02]  /*25b0*/  DFMA R16, R18, R16, 0.5 ;  /* 0x3fe000001210742b */ /* 0x000fe40000000010 */
[----:B------:R-:W-:-:S08]  /*25c0*/  DMUL R18, R38, R18 ;  /* 0x0000001226127228 */ /* 0x000fd00000000000 */
[----:B------:R-:W-:-:S08]  /*25d0*/  DFMA R18, R16, R18, R38 ;  /* 0x000000121012722b */ /* 0x000fd00000000026 */
[----:B------:R-:W-:Y:S02]  /*25e0*/  DMUL R16, R40, R18 ;  /* 0x0000001228107228 */ /* 0x000fe40000000000 */
[----:B------:R-:W-:-:S06]  /*25f0*/  VIADD R19, R19, 0xfff00000 ;  /* 0xfff0000013137836 */ /* 0x000fcc0000000000 */
[----:B------:R-:W-:-:S08]  /*2600*/  DFMA R38, R16, -R16, R40 ;  /* 0x800000101026722b */ /* 0x000fd00000000028 */
[----:B------:R-:W-:-:S10]  /*2610*/  DFMA R16, R18, R38, R16 ;  /* 0x000000261210722b */ /* 0x000fd40000000010 */
[----:B------:R-:W-:Y:S01]  /*2620*/  IADD3 R17, PT, PT, R17, -0x3500000, RZ ;  /* 0xfcb0000011117810 */ /* 0x000fe20007ffe0ff */
[----:B------:R-:W-:Y:S06]  /*2630*/  BRA `(.L_x_26) ;  /* 0x0000000000047947 */ /* 0x000fec0003800000 */
.L_x_27:
[----:B------:R-:W-:-:S11]  /*2640*/  DADD R16, R40, R40 ;  /* 0x0000000028107229 */ /* 0x000fd60000000028 */
.L_x_26:
[----:B------:R-:W-:Y:S05]  /*2650*/  BSYNC.RECONVERGENT B2 ;  /* 0x0000000000027941 */ /* 0x000fea0003800200 */
.L_x_24:
[----:B------:R-:W-:Y:S02]  /*2660*/  IMAD.MOV.U32 R18, RZ, RZ, R16 ;  /* 0x000000ffff127224 */ /* 0x000fe400078e0010 */
[----:B------:R-:W-:Y:S02]  /*2670*/  IMAD.MOV.U32 R19, RZ, RZ, R17 ;  /* 0x000000ffff137224 */ /* 0x000fe400078e0011 */
[----:B------:R-:W-:Y:S02]  /*2680*/  IMAD.MOV.U32 R16, RZ, RZ, R28 ;  /* 0x000000ffff107224 */ /* 0x000fe400078e001c */
[----:B------:R-:W-:-:S04]  /*2690*/  IMAD.MOV.U32 R17, RZ, RZ, 0x0 ;  /* 0x00000000ff117424 */ /* 0x000fc800078e00ff */
[----:B------:R-:W-:Y:S05]  /*26a0*/  RET.REL.NODEC R16 `(_Z23generate_monte_carlo_bsP24curandStatePhilox4_32_10liPdddddd) ;  /* 0xffffffd810547950 */ /* 0x000fea0003c3ffff */
.L_x_28:
[----:B------:R-:W-:-:S00]  /*26b0*/  BRA `(.L_x_28) ;  /* 0xfffffffc00fc7947 */ /* 0x000fc0000383ffff */
[----:B------:R-:W-:-:S00]  /*26c0*/  NOP ;  /* 0x0000000000007918 */ /* 0x000fc00000000000 */
        /* <DEDUP_REMOVED lines=11> */
.L_x_31:


//--------------------- .text._Z12setup_kernelP24curandStatePhilox4_32_10l --------------------------
	.section	.text._Z12setup_kernelP24curandStatePhilox4_32_10l,"ax",@progbits
	.align	128
        .global         _Z12setup_kernelP24curandStatePhilox4_32_10l
        .type           _Z12setup_kernelP24curandStatePhilox4_32_10l,@function
        .size           _Z12setup_kernelP24curandStatePhilox4_32_10l,(.L_x_33 - _Z12setup_kernelP24curandStatePhilox4_32_10l)
        .other          _Z12setup_kernelP24curandStatePhilox4_32_10l,@"STO_CUDA_ENTRY STV_DEFAULT"
_Z12setup_kernelP24curandStatePhilox4_32_10l:
.text._Z12setup_kernelP24curandStatePhilox4_32_10l:
[----:B------:R-:W-:Y:S01]  /*0000*/  LDC R1, c[0x0][0x37c] ;  /* 0x0000df00ff017b82 */ /* 0x000fe20000000800 */
[----:B------:R-:W0:Y:S07]  /*0010*/  S2R R5, SR_TID.X ;  /* 0x0000000000057919 */ /* 0x000e2e0000002100 */
[----:B------:R-:W0:Y:S01]  /*0020*/  S2UR UR4, SR_CTAID.X ;  /* 0x00000000000479c3 */ /* 0x000e220000002500 */
[----:B------:R-:W1:Y:S07]  /*0030*/  LDCU.64 UR6, c[0x0][0x388] ;  /* 0x00007100ff0677ac */ /* 0x000e6e0008000a00 */
[----:B------:R-:W2:Y:S01]  /*0040*/  LDC R10, c[0x0][0x360] ;  /* 0x0000d800ff0a7b82 */ /* 0x000ea20000000800 */
[----:B0-----:R-:W-:-:S04]  /*0050*/  IMAD.WIDE.U32 R2, R5, UR4, RZ ;  /* 0x0000000405027c25 */ /* 0x001fc8000f8e00ff */
[-C--:B--2---:R-:W-:Y:S02]  /*0060*/  IMAD R3, R3, R10.reuse, RZ ;  /* 0x0000000a03037224 */ /* 0x084fe400078e02ff */
[----:B------:R-:W-:-:S04]  /*0070*/  IMAD.WIDE.U32 R6, R2, R10, RZ ;  /* 0x0000000a02067225 */ /* 0x000fc800078e00ff */
[----:B------:R-:W-:Y:S02]  /*0080*/  IMAD.IADD R0, R7, 0x1, R3 ;  /* 0x0000000107007824 */ /* 0x000fe400078e0203 */
[----:B------:R-:W-:Y:S02]  /*0090*/  HFMA2 R3, -RZ, RZ, 0, 0 ;  /* 0x00000000ff037431 */ /* 0x000fe400000001ff */
[----:B------:R-:W-:Y:S02]  /*00a0*/  IMAD.MOV.U32 R2, RZ, RZ, 0x4d2 ;  /* 0x000004d2ff027424 */ /* 0x000fe400078e00ff */
[----:B-1----:R-:W-:Y:S02]  /*00b0*/  IMAD R7, R0, UR6, RZ ;  /* 0x0000000600077c24 */ /* 0x002fe4000f8e02ff */
[----:B------:R-:W-:Y:S01]  /*00c0*/  IMAD R10, R10, UR4, R5 ;  /* 0x000000040a0a7c24 */ /* 0x000fe2000f8e0205 */
[----:B------:R-:W0:Y:S01]  /*00d0*/  LDCU.64 UR4, c[0x0][0x358] ;  /* 0x00006b00ff0477ac */ /* 0x000e220008000a00 */
[----:B------:R-:W-:-:S02]  /*00e0*/  IMAD R7, R6, UR7, R7 ;  /* 0x0000000706077c24 */ /* 0x000fc4000f8e0207 */
[----:B------:R-:W-:-:S04]  /*00f0*/  IMAD.WIDE.U32 R2, R6, UR6, R2 ;  /* 0x0000000606027c25 */ /* 0x000fc8000f8e0002 */
[----:B------:R-:W-:-:S04]  /*0100*/  IMAD.IADD R3, R3, 0x1, R7 ;  /* 0x0000000103037824 */ /* 0x000fc800078e0207 */
[C---:B------:R-:W-:Y:S01]  /*0110*/  IMAD.WIDE.U32 R6, R3.reuse, -0x3e268d4f, RZ ;  /* 0xc1d972b103067825 */ /* 0x040fe200078e00ff */
[----:B------:R-:W-:-:S03]  /*0120*/  ISETP.LT.AND P1, PT, R3, RZ, PT ;  /* 0x000000ff0300720c */ /* 0x000fc60003f21270 */
[----:B------:R-:W-:-:S04]  /*0130*/  IMAD.WIDE.U32 R8, P0, R2, 0x47f91ca8, R6 ;  /* 0x47f91ca802087825 */ /* 0x000fc80007800006 */
[----:B------:R-:W-:Y:S01]  /*0140*/  IMAD.WIDE.U32 R6, R2, -0x3e268d4f, RZ ;  /* 0xc1d972b102067825 */ /* 0x000fe200078e00ff */
[----:B------:R-:W-:-:S03]  /*0150*/  IADD3.X R13, PT, PT, RZ, RZ, RZ, P0, !PT ;  /* 0x000000ffff0d7210 */ /* 0x000fc600007fe4ff */
[----:B------:R-:W-:Y:S01]  /*0160*/  IMAD.MOV.U32 R12, RZ, RZ, R9 ;  /* 0x000000ffff0c7224 */ /* 0x000fe200078e0009 */
[----:B------:R-:W-:-:S05]  /*0170*/  IADD3 RZ, P0, PT, R7, R8, RZ ;  /* 0x0000000807ff7210 */ /* 0x000fca0007f1e0ff */
[----:B------:R-:W-:-:S03]  /*0180*/  IMAD.WIDE.U32.X R6, R3, 0x47f91ca8, R12, P0 ;  /* 0x47f91ca803067825 */ /* 0x000fc600000e040c */
[----:B------:R-:W-:-:S04]  /*0190*/  IADD3 R9, P0, PT, R6, 0x3e268d4f, RZ ;  /* 0x3e268d4f06097810 */ /* 0x000fc80007f1e0ff */
[----:B------:R-:W-:Y:S02]  /*01a0*/  IADD3.X R11, PT, PT, R7, -0x47f91ca9, RZ, P0, !PT ;  /* 0xb806e357070b7810 */ /* 0x000fe400007fe4ff */
[----:B------:R-:W-:Y:S02]  /*01b0*/  SEL R9, R9, R6, P1 ;  /* 0x0000000609097207 */ /* 0x000fe40000800000 */
[----:B------:R-:W-:Y:S01]  /*01c0*/  SEL R0, R11, R7, P1 ;  /* 0x000000070b007207 */ /* 0x000fe20000800000 */
[----:B------:R-:W-:Y:S01]  /*01d0*/  IMAD.WIDE.U32 R6, R10, -0x326172a9, RZ ;  /* 0xcd9e8d570a067825 */ /* 0x000fe200078e00ff */
[----:B------:R-:W-:Y:S02]  /*01e0*/  SHF.R.S32.HI R11, RZ, 0x1f, R10 ;  /* 0x0000001fff0b7819 */ /* 0x000fe4000001140a */
[----:B------:R-:W-:-:S04]  /*01f0*/  SHF.R.S64 R9, R9, 0xc, R0 ;  /* 0x0000000c09097819 */ /* 0x000fc80000001000 */
[----:B------:R-:W-:-:S04]  /*0200*/  LEA.HI R9, P0, R0, R9, RZ, 0x1 ;  /* 0x0000000900097211 */ /* 0x000fc800078108ff */
[----:B------:R-:W-:Y:S01]  /*0210*/  LEA.HI.X.SX32 R0, R0, RZ, 0x14, P0 ;  /* 0x000000ff00007211 */ /* 0x000fe200000fa6ff */
[----:B------:R-:W-:-:S04]  /*0220*/  IMAD.WIDE.U32 R4, R9, -0x38e9, R2 ;  /* 0xffffc71709047825 */ /* 0x000fc800078e0002 */
[----:B------:R-:W-:Y:S01]  /*0230*/  IMAD R0, R0, -0x38e9, RZ ;  /* 0xffffc71700007824 */ /* 0x000fe200078e02ff */
[----:B------:R-:W-:-:S04]  /*0240*/  LOP3.LUT R2, R7, R4, RZ, 0x3c, !PT ;  /* 0x0000000407027212 */ /* 0x000fc800078e3cff */
[----:B------:R-:W-:Y:S01]  /*0250*/  IADD3 R5, PT, PT, R5, -R9, R0 ;  /* 0x8000000905057210 */ /* 0x000fe20007ffe000 */
[----:B------:R-:W-:-:S03]  /*0260*/  IMAD.WIDE.U32 R2, R2, -0x2daee0ad, RZ ;  /* 0xd2511f5302027825 */ /* 0x000fc600078e00ff */
[----:B------:R-:W-:Y:S02]  /*0270*/  IADD3 R7, PT, PT, R5, -0x4498517b, RZ ;  /* 0xbb67ae8505077810 */ /* 0x000fe40007ffe0ff */
[----:B------:R-:W-:Y:S02]  /*0280*/  LOP3.LUT R12, R11, R5, RZ, 0x3c, !PT ;  /* 0x000000050b0c7212 */ /* 0x000fe400078e3cff */
[----:B------:R-:W-:Y:S01]  /*0290*/  LOP3.LUT R7, R7, R3, RZ, 0x3c, !PT ;  /* 0x0000000307077212 */ /* 0x000fe200078e3cff */
[----:B------:R-:W-:Y:S02]  /*02a0*/  VIADD R3, R4, 0x9e3779b9 ;  /* 0x9e3779b904037836 */ /* 0x000fe40000000000 */
[----:B------:R-:W-:-:S04]  /*02b0*/  IMAD.WIDE.U32 R12, R12, -0x326172a9, RZ ;  /* 0xcd9e8d570c0c7825 */ /* 0x000fc800078e00ff */
[----:B------:R-:W-:Y:S01]  /*02c0*/  IMAD.WIDE.U32 R8, R7, -0x326172a9, RZ ;  /* 0xcd9e8d5707087825 */ /* 0x000fe200078e00ff */
[----:B------:R-:W-:Y:S02]  /*02d0*/  IADD3 R7, PT, PT, R4, 0x3c6ef372, RZ ;  /* 0x3c6ef37204077810 */ /* 0x000fe40007ffe0ff */
[----:B------:R-:W-:Y:S02]  /*02e0*/  LOP3.LUT R3, R3, R6, R13, 0x96, !PT ;  /* 0x0000000603037212 */ /* 0x000fe400078e960d */
[----:B------:R-:W-:Y:S02]  /*02f0*/  LOP3.LUT R7, R9, R12, R7, 0x96, !PT ;  /* 0x0000000c09077212 */ /* 0x000fe400078e9607 */
[----:B------:R-:W-:Y:S01]  /*0300*/  IADD3 R9, PT, PT, R5, 0x32370b8f, RZ ;  /* 0x32370b8f05097810 */ /* 0x000fe20007ffe0ff */
[----:B------:R-:W-:-:S04]  /*0310*/  IMAD.WIDE.U32 R12, R3, -0x2daee0ad, RZ ;  /* 0xd2511f53030c7825 */ /* 0x000fc800078e00ff */
[----:B------:R-:W-:Y:S02]  /*0320*/  VIADD R3, R5, 0x76cf5d0a ;  /* 0x76cf5d0a05037836 */ /* 0x000fe40000000000 */
[----:B------:R-:W-:-:S03]  /*0330*/  IMAD.WIDE.U32 R6, R7, -0x2daee0ad, RZ ;  /* 0xd2511f5307067825 */ /* 0x000fc600078e00ff */
[----:B------:R-:W-:Y:S02]  /*0340*/  LOP3.LUT R3, R13, R2, R3, 0x96, !PT ;  /* 0x000000020d037212 */ /* 0x000fe400078e9603 */
[----:B------:R-:W-:Y:S01]  /*0350*/  LOP3.LUT R2, R7, R12, R9, 0x96, !PT ;  /* 0x0000000c07027212 */ /* 0x000fe200078e9609 */
[C---:B------:R-:W-:Y:S01]  /*0360*/  VIADD R7, R4.reuse, 0xdaa66d2b ;  /* 0xdaa66d2b04077836 */ /* 0x040fe20000000000 */
[----:B------:R-:W-:Y:S01]  /*0370*/  IADD3 R9, PT, PT, R4, 0x78dde6e4, RZ ;  /* 0x78dde6e404097810 */ /* 0x000fe20007ffe0ff */
[----:B------:R-:W-:-:S04]  /*0380*/  IMAD.WIDE.U32 R12, R3, -0x326172a9, RZ ;  /* 0xcd9e8d57030c7825 */ /* 0x000fc800078e00ff */
[----:B------:R-:W-:Y:S01]  /*0390*/  IMAD.WIDE.U32 R2, R2, -0x326172a9, RZ ;  /* 0xcd9e8d5702027825 */ /* 0x000fe200078e00ff */
[----:B------:R-:W-:-:S04]  /*03a0*/  LOP3.LUT R7, R13, R8, R7, 0x96, !PT ;  /* 0x000000080d077212 */ /* 0x000fc800078e9607 */
[----:B------:R-:W-:Y:S01]  /*03b0*/  LOP3.LUT R9, R3, R12, R9, 0x96, !PT ;  /* 0x0000000c03097212 */ /* 0x000fe200078e9609 */
[----:B------:R-:W-:Y:S01]  /*03c0*/  IMAD.WIDE.U32 R12, R7, -0x2daee0ad, RZ ;  /* 0xd2511f53070c7825 */ /* 0x000fe200078e00ff */
[----:B------:R-:W-:-:S03]  /*03d0*/  IADD3 R7, PT, PT, R5, -0x56f99767, RZ ;  /* 0xa906689905077810 */ /* 0x000fc60007ffe0ff */
[----:B------:R-:W-:Y:S02]  /*03e0*/  VIADD R3, R5, 0xed9eba14 ;  /* 0xed9eba1405037836 */ /* 0x000fe40000000000 */
[----:B------:R-:W-:-:S03]  /*03f0*/  IMAD.WIDE.U32 R8, R9, -0x2daee0ad, RZ ;  /* 0xd2511f5309087825 */ /* 0x000fc600078e00ff */
[----:B------:R-:W-:Y:S02]  /*0400*/  LOP3.LUT R3, R13, R6, R3, 0x96, !PT ;  /* 0x000000060d037212 */ /* 0x000fe400078e9603 */
[----:B------:R-:W-:Y:S02]  /*0410*/  LOP3.LUT R7, R9, R12, R7, 0x96, !PT ;  /* 0x0000000c09077212 */ /* 0x000fe400078e9607 */
[----:B------:R-:W-:Y:S01]  /*0420*/  IADD3 R9, PT, PT, R4, -0x4ab325aa, RZ ;  /* 0xb54cda5604097810 */ /* 0x000fe20007ffe0ff */
[----:B------:R-:W-:-:S04]  /*0430*/  IMAD.WIDE.U32 R12, R3, -0x326172a9, RZ ;  /* 0xcd9e8d57030c7825 */ /* 0x000fc800078e00ff */
[----:B------:R-:W-:Y:S02]  /*0440*/  VIADD R3, R4, 0x1715609d ;  /* 0x1715609d04037836 */ /* 0x000fe40000000000 */
[----:B------:R-:W-:-:S03]  /*0450*/  IMAD.WIDE.U32 R6, R7, -0x326172a9, RZ ;  /* 0xcd9e8d5707067825 */ /* 0x000fc600078e00ff */
[----:B------:R-:W-:Y:S02]  /*0460*/  LOP3.LUT R3, R13, R2, R3, 0x96, !PT ;  /* 0x000000020d037212 */ /* 0x000fe400078e9603 */
[----:B------:R-:W-:Y:S01]  /*0470*/  LOP3.LUT R9, R7, R12, R9, 0x96, !PT ;  /* 0x0000000c07097212 */ /* 0x000fe200078e9609 */
[----:B------:R-:W-:Y:S02]  /*0480*/  VIADD R7, R5, 0x646e171e ;  /* 0x646e171e05077836 */ /* 0x000fe40000000000 */
[----:B------:R-:W-:-:S04]  /*0490*/  IMAD.WIDE.U32 R2, R3, -0x2daee0ad, RZ ;  /* 0xd2511f5303027825 */ /* 0x000fc800078e00ff */
[----:B------:R-:W-:Y:S01]  /*04a0*/  IMAD.WIDE.U32 R14, R9, -0x2daee0ad, RZ ;  /* 0xd2511f53090e7825 */ /* 0x000fe200078e00ff */
[----:B------:R-:W-:Y:S02]  /*04b0*/  IADD3 R9, PT, PT, R5, 0x1fd5c5a3, RZ ;  /* 0x1fd5c5a305097810 */ /* 0x000fe40007ffe0ff */
[----:B------:R-:W-:Y:S01]  /*04c0*/  LOP3.LUT R8, R3, R8, R7, 0x96, !PT ;  /* 0x0000000803087212 */ /* 0x000fe200078e9607 */
[----:B------:R-:W-:Y:S01]  /*04d0*/  VIADD R7, R4, 0x5384540f ;  /* 0x5384540f04077836 */ /* 0x000fe20000000000 */
[----:B------:R-:W-:Y:S02]  /*04e0*/  LOP3.LUT R12, R15, R2, R9, 0x96, !PT ;  /* 0x000000020f0c7212 */ /* 0x000fe400078e9609 */
[----:B------:R-:W1:Y:S01]  /*04f0*/  LDC.64 R2, c[0x0][0x380] ;  /* 0x0000e000ff027b82 */ /* 0x000e620000000a00 */
[----:B------:R-:W-:Y:S01]  /*0500*/  IMAD.WIDE.U32 R8, R8, -0x326172a9, RZ ;  /* 0xcd9e8d5708087825 */ /* 0x000fe200078e00ff */
[----:B------:R-:W-:-:S03]  /*0510*/  IADD3 R15, PT, PT, R4, -0xe443238, RZ ;  /* 0xf1bbcdc8040f7810 */ /* 0x000fc60007ffe0ff */
[----:B------:R-:W-:Y:S01]  /*0520*/  IMAD.WIDE.U32 R12, R12, -0x326172a9, RZ ;  /* 0xcd9e8d570c0c7825 */ /* 0x000fe200078e00ff */
[----:B------:R-:W-:-:S03]  /*0530*/  LOP3.LUT R7, R9, R6, R7, 0x96, !PT ;  /* 0x0000000609077212 */ /* 0x000fc600078e9607 */
[----:B------:R-:W-:Y:S01]  /*0540*/  VIADD R9, R5, 0xdb3d7428 ;  /* 0xdb3d742805097836 */ /* 0x000fe20000000000 */
[----:B------:R-:W-:Y:S01]  /*0550*/  LOP3.LUT R15, R13, R8, R15, 0x96, !PT ;  /* 0x000000080d0f7212 */ /* 0x000fe200078e960f */
[----:B------:R-:W-:-:S04]  /*0560*/  IMAD.WIDE.U32 R6, R7, -0x2daee0ad, RZ ;  /* 0xd2511f5307067825 */ /* 0x000fc800078e00ff */
[----:B------:R-:W-:Y:S01]  /*0570*/  IMAD.WIDE.U32 R16, R15, -0x2daee0ad, RZ ;  /* 0xd2511f530f107825 */ /* 0x000fe200078e00ff */
[----:B------:R-:W-:Y:S02]  /*0580*/  LOP3.LUT R9, R7, R14, R9, 0x96, !PT ;  /* 0x0000000e07097212 */ /* 0x000fe400078e9609 */
[----:B------:R-:W-:Y:S01]  /*0590*/  IADD3 R15, PT, PT, R5, -0x695add53, RZ ;  /* 0x96a522ad050f7810 */ /* 0x000fe20007ffe0ff */
[----:B------:R-:W-:Y:S02]  /*05a0*/  VIADD R13, R4, 0x8ff34781 ;  /* 0x8ff34781040d7836 */ /* 0x000fe40000000000 */
[----:B------:R-:W-:Y:S01]  /*05b0*/  IMAD.WIDE.U32 R18, R9, -0x326172a9, RZ ;  /* 0xcd9e8d5709127825 */ /* 0x000fe200078e00ff */
[----:B------:R-:W-:Y:S02]  /*05c0*/  LOP3.LUT R14, R17, R6, R15, 0x96, !PT ;  /* 0x00000006110e7212 */ /* 0x000fe400078e960f */
[----:B------:R-:W-:Y:S02]  /*05d0*/  CS2R R6, SRZ ;  /* 0x0000000000067805 */ /* 0x000fe4000001ff00 */
[----:B------:R-:W-:Y:S01]  /*05e0*/  CS2R R8, SRZ ;  /* 0x0000000000087805 */ /* 0x000fe2000001ff00 */
[----:B-1----:R-:W-:Y:S01]  /*05f0*/  IMAD.WIDE R2, R10, 0x40, R2 ;  /* 0x000000400a027825 */ /* 0x002fe200078e0202 */
[----:B------:R-:W-:-:S02]  /*0600*/  LOP3.LUT R12, R19, R12, R13, 0x96, !PT ;  /* 0x0000000c130c7212 */ /* 0x000fc400078e960d */
[----:B------:R-:W-:Y:S02]  /*0610*/  MOV R15, R16 ;  /* 0x00000010000f7202 */ /* 0x000fe40000000f00 */
[----:B------:R-:W-:Y:S01]  /*0620*/  MOV R13, R18 ;  /* 0x00000012000d7202 */ /* 0x000fe20000000f00 */
[----:B0-----:R-:W-:Y:S04]  /*0630*/  STG.E.128 desc[UR4][R2.64], R8 ;  /* 0x0000000802007986 */ /* 0x001fe8000c101d04 */
[----:B------:R-:W-:Y:S04]  /*0640*/  STG.E.128 desc[UR4][R2.64+0x20], R4 ;  /* 0x0000200402007986 */ /* 0x000fe8000c101d04 */
[----:B------:R-:W-:Y:S04]  /*0650*/  STG.E.64 desc[UR4][R2.64+0x30], RZ ;  /* 0x000030ff02007986 */ /* 0x000fe8000c101b04 */
[----:B------:R-:W-:Y:S04]  /*0660*/  STG.E.64 desc[UR4][R2.64+0x38], RZ ;  /* 0x000038ff02007986 */ /* 0x000fe8000c101b04 */
[----:B------:R-:W-:Y:S01]  /*0670*/  STG.E.128 desc[UR4][R2.64+0x10], R12 ;  /* 0x0000100c02007986 */ /* 0x000fe2000c101d04 */
[----:B------:R-:W-:Y:S05]  /*0680*/  EXIT ;  /* 0x000000000000794d */ /* 0x000fea0003800000 */
.L_x_29:
        /* <DEDUP_REMOVED lines=15> */
.L_x_33:


//--------------------- .nv.global.init           --------------------------
	.section	.nv.global.init,"aw",@progbits
	.align	4
.nv.global.init:
	.type		mrg32k3aM1SubSeq,@object
	.size		mrg32k3aM1SubSeq,(mrg32k3aM2SubSeq - mrg32k3aM1SubSeq)
mrg32k3aM1SubSeq:
        /*0000*/ 	.byte	0x0b, 0xcc, 0xee, 0x04, 0x73, 0x29, 0x8b, 0x6f, 0xf6, 0x53, 0x03, 0xf6, 0x23, 0xf6, 0xea, 0xda
        /* <DEDUP_REMOVED lines=125> */
	.type		mrg32k3aM2SubSeq,@object
	.size		mrg32k3aM2SubSeq,(mrg32k3aM1 - mrg32k3aM2SubSeq)
mrg32k3aM2SubSeq:
        /* <DEDUP_REMOVED lines=126> */
	.type		mrg32k3aM1,@object
	.size		mrg32k3aM1,(mrg32k3aM1Seq - mrg32k3aM1)
mrg32k3aM1:
        /* <DEDUP_REMOVED lines=144> */
	.type		mrg32k3aM1Seq,@object
	.size		mrg32k3aM1Seq,(mrg32k3aM2 - mrg32k3aM1Seq)
mrg32k3aM1Seq:
        /* <DEDUP_REMOVED lines=144> */
	.type		mrg32k3aM2,@object
	.size		mrg32k3aM2,(mrg32k3aM2Seq - mrg32k3aM2)
mrg32k3aM2:
        /* <DEDUP_REMOVED lines=144> */
	.type		mrg32k3aM2Seq,@object
	.size		mrg32k3aM2Seq,(precalc_xorwow_matrix - mrg32k3aM2Seq)
mrg32k3aM2Seq:
        /* <DEDUP_REMOVED lines=144> */
	.type		precalc_xorwow_matrix,@object
	.size		precalc_xorwow_matrix,(precalc_xorwow_offset_matrix - precalc_xorwow_matrix)
precalc_xorwow_matrix:
        /* <DEDUP_REMOVED lines=6400> */
	.type		precalc_xorwow_offset_matrix,@object
	.size		precalc_xorwow_offset_matrix,(.L_1 - precalc_xorwow_offset_matrix)
precalc_xorwow_offset_matrix:
        /* <DEDUP_REMOVED lines=6400> */
.L_1:


//--------------------- .nv.shared.reserved.0     --------------------------
	.section	.nv.shared.reserved.0,"aw",@nobits
	.weak		__nv_reservedSMEM_offset_0_alias
	.size		__nv_reservedSMEM_offset_0_alias, 0, 64
	.other		__nv_reservedSMEM_offset_0_alias,@"STO_CUDA_RESERVED_SHARED STV_DEFAULT"
__nv_reservedSMEM_offset_0_alias:
	.zero		0
	.zero		64


//--------------------- .nv.constant0._Z23generate_monte_carlo_bsP24curandStatePhilox4_32_10liPdddddd --------------------------
	.section	.nv.constant0._Z23generate_monte_carlo_bsP24curandStatePhilox4_32_10liPdddddd,"a",@progbits
	.sectionflags	@""
	.align	4
.nv.constant0._Z23generate_monte_carlo_bsP24curandStatePhilox4_32_10liPdddddd:
	.zero		968


//--------------------- .nv.constant0._Z12setup_kernelP24curandStatePhilox4_32_10l --------------------------
	.section	.nv.constant0._Z12setup_kernelP24curandStatePhilox4_32_10l,"a",@progbits
	.sectionflags	@""
	.align	4
.nv.constant0._Z12setup_kernelP24curandStatePhilox4_32_10l:
	.zero		912


//--------------------- SYMBOLS --------------------------

	.type		.nv.reservedSmem.offset0,@object
	.size		.nv.reservedSmem.offset0,0x4
